def matmul_kernel(
    a_ptr,
    b_ptr,
    c_ptr,
    M,
    N,
    K,
    stride_am,
    stride_ak,
    stride_bk,
    stride_bn,
    stride_cm,
    stride_cn,
    BLOCK_M: tl.constexpr,
    BLOCK_N: tl.constexpr,
    BLOCK_K: tl.constexpr,
    GROUP_M: tl.constexpr,
):
    pid = tl.program_id(axis=0)
    num_pid_m = tl.cdiv(M, BLOCK_M)
    num_pid_n = tl.cdiv(N, BLOCK_N)
    num_pid_in_group = GROUP_M * num_pid_n
    group_id = pid // num_pid_in_group
    first_pid_m = group_id * GROUP_M
    group_size_m = min(num_pid_m - first_pid_m, GROUP_M)
    pid_m = first_pid_m + ((pid % num_pid_in_group) % group_size_m)
    pid_n = (pid % num_pid_in_group) // group_size_m

    offs_am = (pid_m * BLOCK_M + tl.arange(0, BLOCK_M)) % M
    offs_bn = (pid_n * BLOCK_N + tl.arange(0, BLOCK_N)) % N
    offs_k = tl.arange(0, BLOCK_K)
    a_ptrs = a_ptr + offs_am[:, None] * stride_am + offs_k[None, :] * stride_ak
    b_ptrs = b_ptr + offs_k[:, None] * stride_bk + offs_bn[None, :] * stride_bn

    acc = tl.zeros((BLOCK_M, BLOCK_N), dtype=tl.float32)
    for kk in range(0, tl.cdiv(K, BLOCK_K)):
        a = tl.load(a_ptrs, mask=offs_k[None, :] < K - kk * BLOCK_K, other=0.0)
        b = tl.load(b_ptrs, mask=offs_k[:, None] < K - kk * BLOCK_K, other=0.0)
        acc = tl.dot(a, b, acc)
        a_ptrs += BLOCK_K * stride_ak
        b_ptrs += BLOCK_K * stride_bk

    c = acc.to(c_ptr.dtype.element_ty)
    offs_cm = pid_m * BLOCK_M + tl.arange(0, BLOCK_M)
    offs_cn = pid_n * BLOCK_N + tl.arange(0, BLOCK_N)
    c_ptrs = c_ptr + offs_cm[:, None] * stride_cm + offs_cn[None, :] * stride_cn
    mask = (offs_cm[:, None] < M) & (offs_cn[None, :] < N)
    tl.store(c_ptrs, c, mask=mask)

# config = {"BLOCK_K": 32, "BLOCK_M": 128, "BLOCK_N": 256, "GROUP_M": 4, "arch": "sm_90", "dtype": "fp8e5m2", "num_ctas": 1, "num_stages": 3, "num_warps": 4}
# arch = sm_90


// ===== COMPILED SASS (sm_90a) =====

	.target	sm_90a

	.elftype	@"ET_EXEC"


//--------------------- .note.nv.tkinfo           --------------------------
	.section	.note.nv.tkinfo,"",@"SHT_NOTE"
	.sectionflags	@"SHF_NOTE_NV_TKINFO"
	.tkinfo
        /*0018*/ 	.word	0x00000002
        /*0030*/ 	.string	""
        /*0030*/ 	.string	"ptxas"
        /*0030*/ 	.string	"Cuda compilation tools, release 13.0, V13.0.88"
        /*0030*/ 	.string	"Build cuda_13.0.r13.0/compiler.36424714_0"
        /*0030*/ 	.string	"-v  -suppress-debug-info  -lineinfo  -arch sm_90a "



//--------------------- .note.nv.cuinfo           --------------------------
	.section	.note.nv.cuinfo,"",@"SHT_NOTE"
	.sectionflags	@"SHF_NOTE_NV_CUINFO"
        /*0018*/ 	.short	0x0002
        /*001a*/ 	.short	0x005a
        /*001c*/ 	.short	0x0082
	.zero		2


//--------------------- .nv.info                  --------------------------
	.section	.nv.info,"",@"SHT_CUDA_INFO"
	.align	4


	//----- nvinfo : EIATTR_REGCOUNT
	.align		4
        /*0000*/ 	.byte	0x04, 0x2f
        /*0002*/ 	.short	(.L_1 - .L_0)
	.align		4
.L_0:
        /*0004*/ 	.word	index@(matmul_kernel)
        /*0008*/ 	.word	0x000000ff


	//----- nvinfo : EIATTR_FRAME_SIZE
	.align		4
.L_1:
        /*000c*/ 	.byte	0x04, 0x11
        /*000e*/ 	.short	(.L_3 - .L_2)
	.align		4
.L_2:
        /*0010*/ 	.word	index@(matmul_kernel)
        /*0014*/ 	.word	0x00000568


	//----- nvinfo : EIATTR_MIN_STACK_SIZE
	.align		4
.L_3:
        /*0018*/ 	.byte	0x04, 0x12
        /*001a*/ 	.short	(.L_5 - .L_4)
	.align		4
.L_4:
        /*001c*/ 	.word	index@(matmul_kernel)
        /*0020*/ 	.word	0x00000568
.L_5:


//--------------------- .nv.compat                --------------------------
	.section	.nv.compat,"",@"SHT_CUDA_COMPAT_INFO"
	.align	4
        /*0000*/ 	.byte	0x02, 0x09, 0x01, 0x00, 0x02, 0x02, 0x04, 0x00, 0x02, 0x05, 0x05, 0x00, 0x03, 0x07, 0x01, 0x01
        /*0010*/ 	.byte	0x02, 0x03, 0x00, 0x00, 0x02, 0x06, 0x01, 0x00, 0x04, 0x0b, 0x08, 0x00, 0x00, 0x00, 0x00, 0x00
        /*0020*/ 	.byte	0x00, 0x00, 0x00, 0x00


//--------------------- .nv.info.matmul_kernel    --------------------------
	.section	.nv.info.matmul_kernel,"",@"SHT_CUDA_INFO"
	.sectionflags	@""
	.align	4


	//----- nvinfo : EIATTR_CUDA_API_VERSION
	.align		4
        /*0000*/ 	.byte	0x04, 0x37
        /*0002*/ 	.short	(.L_7 - .L_6)
.L_6:
        /*0004*/ 	.word	0x00000082


	//----- nvinfo : EIATTR_KPARAM_INFO
	.align		4
.L_7:
        /*0008*/ 	.byte	0x04, 0x17
        /*000a*/ 	.short	(.L_9 - .L_8)
.L_8:
        /*000c*/ 	.word	0x00000000
        /*0010*/ 	.short	0x000d
        /*0012*/ 	.short	0x0048
        /*0014*/ 	.byte	0x00, 0xf4, 0x21, 0x00


	//----- nvinfo : EIATTR_KPARAM_INFO
	.align		4
.L_9:
        /*0018*/ 	.byte	0x04, 0x17
        /*001a*/ 	.short	(.L_11 - .L_10)
.L_10:
        /*001c*/ 	.word	0x00000000
        /*0020*/ 	.short	0x000c
        /*0022*/ 	.short	0x0040
        /*0024*/ 	.byte	0x00, 0xf4, 0x21, 0x00


	//----- nvinfo : EIATTR_KPARAM_INFO
	.align		4
.L_11:
        /*0028*/ 	.byte	0x04, 0x17
        /*002a*/ 	.short	(.L_13 - .L_12)
.L_12:
        /*002c*/ 	.word	0x00000000
        /*0030*/ 	.short	0x000b
        /*0032*/ 	.short	0x0038
        /*0034*/ 	.byte	0x00, 0xf0, 0x11, 0x00


	//----- nvinfo : EIATTR_KPARAM_INFO
	.align		4
.L_13:
        /*0038*/ 	.byte	0x04, 0x17
        /*003a*/ 	.short	(.L_15 - .L_14)
.L_14:
        /*003c*/ 	.word	0x00000000
        /*0040*/ 	.short	0x000a
        /*0042*/ 	.short	0x0034
        /*0044*/ 	.byte	0x00, 0xf0, 0x11, 0x00


	//----- nvinfo : EIATTR_KPARAM_INFO
	.align		4
.L_15:
        /*0048*/ 	.byte	0x04, 0x17
        /*004a*/ 	.short	(.L_17 - .L_16)
.L_16:
        /*004c*/ 	.word	0x00000000
        /*0050*/ 	.short	0x0009
        /*0052*/ 	.short	0x0030
        /*0054*/ 	.byte	0x00, 0xf0, 0x11, 0x00


	//----- nvinfo : EIATTR_KPARAM_INFO
	.align		4
.L_17:
        /*0058*/ 	.byte	0x04, 0x17
        /*005a*/ 	.short	(.L_19 - .L_18)
.L_18:
        /*005c*/ 	.word	0x00000000
        /*0060*/ 	.short	0x0008
        /*0062*/ 	.short	0x002c
        /*0064*/ 	.byte	0x00, 0xf0, 0x11, 0x00


	//----- nvinfo : EIATTR_KPARAM_INFO
	.align		4
.L_19:
        /*0068*/ 	.byte	0x04, 0x17
        /*006a*/ 	.short	(.L_21 - .L_20)
.L_20:
        /*006c*/ 	.word	0x00000000
        /*0070*/ 	.short	0x0007
        /*0072*/ 	.short	0x0028
        /*0074*/ 	.byte	0x00, 0xf0, 0x11, 0x00


	//----- nvinfo : EIATTR_KPARAM_INFO
	.align		4
.L_21:
        /*0078*/ 	.byte	0x04, 0x17
        /*007a*/ 	.short	(.L_23 - .L_22)
.L_22:
        /*007c*/ 	.word	0x00000000
        /*0080*/ 	.short	0x0006
        /*0082*/ 	.short	0x0024
        /*0084*/ 	.byte	0x00, 0xf0, 0x11, 0x00


	//----- nvinfo : EIATTR_KPARAM_INFO
	.align		4
.L_23:
        /*0088*/ 	.byte	0x04, 0x17
        /*008a*/ 	.short	(.L_25 - .L_24)
.L_24:
        /*008c*/ 	.word	0x00000000
        /*0090*/ 	.short	0x0005
        /*0092*/ 	.short	0x0020
        /*0094*/ 	.byte	0x00, 0xf0, 0x11, 0x00


	//----- nvinfo : EIATTR_KPARAM_INFO
	.align		4
.L_25:
        /*0098*/ 	.byte	0x04, 0x17
        /*009a*/ 	.short	(.L_27 - .L_26)
.L_26:
        /*009c*/ 	.word	0x00000000
        /*00a0*/ 	.short	0x0004
        /*00a2*/ 	.short	0x001c
        /*00a4*/ 	.byte	0x00, 0xf0, 0x11, 0x00


	//----- nvinfo : EIATTR_KPARAM_INFO
	.align		4
.L_27:
        /*00a8*/ 	.byte	0x04, 0x17
        /*00aa*/ 	.short	(.L_29 - .L_28)
.L_28:
        /*00ac*/ 	.word	0x00000000
        /*00b0*/ 	.short	0x0003
        /*00b2*/ 	.short	0x0018
        /*00b4*/ 	.byte	0x00, 0xf0, 0x11, 0x00


	//----- nvinfo : EIATTR_KPARAM_INFO
	.align		4
.L_29:
        /*00b8*/ 	.byte	0x04, 0x17
        /*00ba*/ 	.short	(.L_31 - .L_30)
.L_30:
        /*00bc*/ 	.word	0x00000000
        /*00c0*/ 	.short	0x0002
        /*00c2*/ 	.short	0x0010
        /*00c4*/ 	.byte	0x00, 0xf4, 0x21, 0x00


	//----- nvinfo : EIATTR_KPARAM_INFO
	.align		4
.L_31:
        /*00c8*/ 	.byte	0x04, 0x17
        /*00ca*/ 	.short	(.L_33 - .L_32)
.L_32:
        /*00cc*/ 	.word	0x00000000
        /*00d0*/ 	.short	0x0001
        /*00d2*/ 	.short	0x0008
        /*00d4*/ 	.byte	0x00, 0xf4, 0x21, 0x00


	//----- nvinfo : EIATTR_KPARAM_INFO
	.align		4
.L_33:
        /*00d8*/ 	.byte	0x04, 0x17
        /*00da*/ 	.short	(.L_35 - .L_34)
.L_34:
        /*00dc*/ 	.word	0x00000000
        /*00e0*/ 	.short	0x0000
        /*00e2*/ 	.short	0x0000
        /*00e4*/ 	.byte	0x00, 0xf4, 0x21, 0x00


	//----- nvinfo : EIATTR_SPARSE_MMA_MASK
	.align		4
.L_35:
        /*00e8*/ 	.byte	0x03, 0x50
        /*00ea*/ 	.short	0x0000


	//----- nvinfo : EIATTR_MAXREG_COUNT
	.align		4
        /*00ec*/ 	.byte	0x03, 0x1b
        /*00ee*/ 	.short	0x00ff


	//----- nvinfo : EIATTR_NUM_BARRIERS
	.align		4
        /*00f0*/ 	.byte	0x02, 0x4c
        /*00f2*/ 	.byte	0x01
	.zero		1


	//----- nvinfo : EIATTR_ANNOTATIONS
	.align		4
        /*00f4*/ 	.byte	0x04, 0x55
        /*00f6*/ 	.short	(.L_37 - .L_36)


	//   ....[0]....
.L_36:
        /*00f8*/ 	.word	0x00000001
        /*00fc*/ 	.byte	0xa0, 0x00, 0x00, 0x00, 0x01, 0x00, 0x00, 0x00, 0xe0, 0x00, 0x00, 0x00, 0x01, 0x00, 0x00, 0x00
        /* <DEDUP_REMOVED lines=466> */
        /*1e2c*/ 	.byte	0x70, 0xbd, 0x00, 0x00, 0x01, 0x00, 0x00, 0x00, 0xa0, 0xbd, 0x00, 0x00


	//----- nvinfo : EIATTR_MERCURY_ISA_VERSION
	.align		4
.L_37:
        /*1e38*/ 	.byte	0x03, 0x5f
        /*1e3a*/ 	.short	0x0101


	//----- nvinfo : EIATTR_EXIT_INSTR_OFFSETS
	.align		4
        /*1e3c*/ 	.byte	0x04, 0x1c
        /*1e3e*/ 	.short	(.L_39 - .L_38)


	//   ....[0]....
.L_38:
        /*1e40*/ 	.word	0x00015db0


	//   ....[1]....
        /*1e44*/ 	.word	0x00015dd0


	//----- nvinfo : EIATTR_REQNTID
	.align		4
.L_39:
        /*1e48*/ 	.byte	0x04, 0x10
        /*1e4a*/ 	.short	(.L_41 - .L_40)
.L_40:
        /*1e4c*/ 	.word	0x00000080
        /*1e50*/ 	.word	0x00000001
        /*1e54*/ 	.word	0x00000001


	//----- nvinfo : EIATTR_CBANK_PARAM_SIZE
	.align		4
.L_41:
        /*1e58*/ 	.byte	0x03, 0x19
        /*1e5a*/ 	.short	0x0050


	//----- nvinfo : EIATTR_PARAM_CBANK
	.align		4
        /*1e5c*/ 	.byte	0x04, 0x0a
        /*1e5e*/ 	.short	(.L_43 - .L_42)
	.align		4
.L_42:
        /*1e60*/ 	.word	index@(.nv.constant0.matmul_kernel)
        /*1e64*/ 	.short	0x0210
        /*1e66*/ 	.short	0x0050


	//----- nvinfo : EIATTR_SW_WAR
	.align		4
.L_43:
        /*1e68*/ 	.byte	0x04, 0x36
        /*1e6a*/ 	.short	(.L_45 - .L_44)
.L_44:
        /*1e6c*/ 	.word	0x00000008
.L_45:


//--------------------- .nv.callgraph             --------------------------
	.section	.nv.callgraph,"",@"SHT_CUDA_CALLGRAPH"
	.align	4
	.sectionentsize	8
	.align		4
        /*0000*/ 	.word	0x00000000
	.align		4
        /*0004*/ 	.word	0xffffffff
	.align		4
        /*0008*/ 	.word	0x00000000
	.align		4
        /*000c*/ 	.word	0xfffffffe
	.align		4
        /*0010*/ 	.word	0x00000000
	.align		4
        /*0014*/ 	.word	0xfffffffd
	.align		4
        /*0018*/ 	.word	0x00000000
	.align		4
        /*001c*/ 	.word	0xfffffffc


//--------------------- .text.matmul_kernel       --------------------------
	.section	.text.matmul_kernel,"ax",@progbits
	.align	128
        .global         matmul_kernel
        .type           matmul_kernel,@function
        .size           matmul_kernel,(.L_x_3 - matmul_kernel)
        .other          matmul_kernel,@"STO_CUDA_ENTRY STV_DEFAULT"
matmul_kernel:
.text.matmul_kernel:
[----:B------:R-:W0:Y:S08]  /*0000*/  LDC R1, c[0x0][0x28] ;  /* 0x00000a00ff017b82 */ /* 0x000e300000000800 */
[----:B------:R-:W1:Y:S01]  /*0010*/  LDC.64 R2, c[0x0][0x228] ;  /* 0x00008a00ff027b82 */ /* 0x000e620000000a00 */
[----:B------:R-:W2:Y:S01]  /*0020*/  S2R R7, SR_CTAID.X ;  /* 0x0000000000077919 */ /* 0x000ea20000002500 */
[----:B0-----:R-:W-:Y:S01]  /*0030*/  VIADD R1, R1, 0xfffffa98 ;  /* 0xfffffa9801017836 */ /* 0x001fe20000000000 */
[----:B------:R-:W-:Y:S01]  /*0040*/  UMOV UR4, 0x400 ;  /* 0x0000040000047882 */ /* 0x000fe20000000000 */
[----:B------:R-:W-:Y:S01]  /*0050*/  ULDC.64 UR12, c[0x0][0x208] ;  /* 0x00008200000c7ab9 */ /* 0x000fe20000000a00 */
[----:B------:R-:W0:Y:S01]  /*0060*/  S2R R154, SR_TID.X ;  /* 0x00000000009a7919 */ /* 0x000e220000002100 */
[----:B------:R-:W-:-:S02]  /*0070*/  CS2R R24, SRZ ;  /* 0x0000000000187805 */ /* 0x000fc4000001ff00 */
[----:B------:R-:W-:Y:S01]  /*0080*/  CS2R R26, SRZ ;  /* 0x00000000001a7805 */ /* 0x000fe2000001ff00 */
[----:B------:R-:W3:Y:S01]  /*0090*/  LDC R190, c[0x0][0x230] ;  /* 0x00008c00ffbe7b82 */ /* 0x000ee20000000800 */
[----:B------:R4:W-:Y:S01]  /*00a0*/  STL [R1], RZ ;  /* 0x000000ff01007387 */ /* 0x0009e20000100800 */
[----:B------:R-:W-:Y:S02]  /*00b0*/  CS2R R28, SRZ ;  /* 0x00000000001c7805 */ /* 0x000fe4000001ff00 */
[----:B------:R-:W-:Y:S02]  /*00c0*/  CS2R R30, SRZ ;  /* 0x00000000001e7805 */ /* 0x000fe4000001ff00 */
[----:B------:R-:W-:Y:S01]  /*00d0*/  CS2R R32, SRZ ;  /* 0x0000000000207805 */ /* 0x000fe2000001ff00 */
[----:B------:R4:W-:Y:S01]  /*00e0*/  STL [R1+0x4], RZ ;  /* 0x000004ff01007387 */ /* 0x0009e20000100800 */
[----:B------:R-:W-:Y:S02]  /*00f0*/  CS2R R34, SRZ ;  /* 0x0000000000227805 */ /* 0x000fe4000001ff00 */
[----:B------:R-:W-:Y:S01]  /*0100*/  CS2R R36, SRZ ;  /* 0x0000000000247805 */ /* 0x000fe2000001ff00 */
[----:B------:R-:W5:Y:S01]  /*0110*/  S2UR UR6, SR_CgaCtaId ;  /* 0x00000000000679c3 */ /* 0x000f620000008800 */
[----:B------:R4:W-:Y:S01]  /*0120*/  STL [R1+0x8], RZ ;  /* 0x000008ff01007387 */ /* 0x0009e20000100800 */
[----:B------:R-:W-:-:S02]  /*0130*/  CS2R R38, SRZ ;  /* 0x0000000000267805 */ /* 0x000fc4000001ff00 */
[----:B------:R-:W-:Y:S02]  /*0140*/  CS2R R40, SRZ ;  /* 0x0000000000287805 */ /* 0x000fe4000001ff00 */
[----:B------:R-:W-:Y:S01]  /*0150*/  CS2R R42, SRZ ;  /* 0x00000000002a7805 */ /* 0x000fe2000001ff00 */
[----:B------:R4:W-:Y:S01]  /*0160*/  STL [R1+0xc], RZ ;  /* 0x00000cff01007387 */ /* 0x0009e20000100800 */
[----:B------:R-:W-:Y:S02]  /*0170*/  CS2R R44, SRZ ;  /* 0x00000000002c7805 */ /* 0x000fe4000001ff00 */
[----:B------:R-:W-:Y:S01]  /*0180*/  CS2R R46, SRZ ;  /* 0x00000000002e7805 */ /* 0x000fe2000001ff00 */
[----:B-1----:R-:W-:Y:S01]  /*0190*/  VIADD R0, R3, 0xff ;  /* 0x000000ff03007836 */ /* 0x002fe20000000000 */
[----:B------:R4:W-:Y:S01]  /*01a0*/  STL [R1+0x10], RZ ;  /* 0x000010ff01007387 */ /* 0x0009e20000100800 */
[----:B------:R-:W-:Y:S02]  /*01b0*/  CS2R R48, SRZ ;  /* 0x0000000000307805 */ /* 0x000fe4000001ff00 */
[----:B------:R-:W-:-:S02]  /*01c0*/  CS2R R50, SRZ ;  /* 0x0000000000327805 */ /* 0x000fc4000001ff00 */
[----:B------:R-:W-:Y:S02]  /*01d0*/  CS2R R52, SRZ ;  /* 0x0000000000347805 */ /* 0x000fe4000001ff00 */
[----:B------:R-:W-:Y:S01]  /*01e0*/  SHF.R.S32.HI R5, RZ, 0x1f, R0 ;  /* 0x0000001fff057819 */ /* 0x000fe20000011400 */
[----:B------:R4:W-:Y:S01]  /*01f0*/  STL [R1+0x14], RZ ;  /* 0x000014ff01007387 */ /* 0x0009e20000100800 */
[----:B------:R-:W-:Y:S01]  /*0200*/  CS2R R54, SRZ ;  /* 0x0000000000367805 */ /* 0x000fe2000001ff00 */
[----:B---3--:R-:W-:Y:S01]  /*0210*/  VIADD R190, R190, 0x1f ;  /* 0x0000001fbebe7836 */ /* 0x008fe20000000000 */
[----:B------:R-:W-:Y:S01]  /*0220*/  LEA.HI R5, R5, R0, RZ, 0x8 ;  /* 0x0000000005057211 */ /* 0x000fe200078f40ff */
[----:B------:R4:W-:Y:S01]  /*0230*/  STL [R1+0x18], RZ ;  /* 0x000018ff01007387 */ /* 0x0009e20000100800 */
[----:B--2---:R-:W-:Y:S02]  /*0240*/  IABS R10, R7 ;  /* 0x00000007000a7213 */ /* 0x004fe40000000000 */
[----:B------:R-:W-:-:S02]  /*0250*/  CS2R R56, SRZ ;  /* 0x0000000000387805 */ /* 0x000fc4000001ff00 */
[----:B------:R-:W-:Y:S01]  /*0260*/  SHF.R.S32.HI R5, RZ, 0x8, R5 ;  /* 0x00000008ff057819 */ /* 0x000fe20000011405 */
[----:B------:R4:W-:Y:S01]  /*0270*/  STL [R1+0x1c], RZ ;  /* 0x00001cff01007387 */ /* 0x0009e20000100800 */
[----:B0-----:R-:W-:Y:S01]  /*0280*/  LOP3.LUT R153, R154, 0x7f, RZ, 0xc0, !PT ;  /* 0x0000007f9a997812 */ /* 0x001fe200078ec0ff */
[----:B-----5:R-:W-:Y:S01]  /*0290*/  ULEA UR6, UR6, UR4, 0x18 ;  /* 0x0000000406067291 */ /* 0x020fe2000f8ec03f */
[----:B------:R-:W-:Y:S01]  /*02a0*/  CS2R R58, SRZ ;  /* 0x00000000003a7805 */ /* 0x000fe2000001ff00 */
[----:B------:R-:W-:Y:S01]  /*02b0*/  IMAD.SHL.U32 R6, R5, 0x4, RZ ;  /* 0x0000000405067824 */ /* 0x000fe200078e00ff */
[----:B------:R4:W-:Y:S01]  /*02c0*/  STL [R1+0x20], RZ ;  /* 0x000020ff01007387 */ /* 0x0009e20000100800 */
[----:B------:R-:W-:Y:S02]  /*02d0*/  CS2R R60, SRZ ;  /* 0x00000000003c7805 */ /* 0x000fe4000001ff00 */
[----:B------:R-:W-:Y:S02]  /*02e0*/  CS2R R62, SRZ ;  /* 0x00000000003e7805 */ /* 0x000fe4000001ff00 */
[----:B------:R-:W-:-:S02]  /*02f0*/  CS2R R64, SRZ ;  /* 0x0000000000407805 */ /* 0x000fc4000001ff00 */
[-C--:B------:R-:W-:Y:S01]  /*0300*/  IABS R9, R6.reuse ;  /* 0x0000000600097213 */ /* 0x080fe20000000000 */
[----:B------:R4:W-:Y:S01]  /*0310*/  STL [R1+0x24], RZ ;  /* 0x000024ff01007387 */ /* 0x0009e20000100800 */
[----:B------:R-:W-:Y:S02]  /*0320*/  IABS R12, R6 ;  /* 0x00000006000c7213 */ /* 0x000fe40000000000 */
[----:B------:R-:W-:Y:S01]  /*0330*/  CS2R R66, SRZ ;  /* 0x0000000000427805 */ /* 0x000fe2000001ff00 */
[----:B------:R-:W0:Y:S01]  /*0340*/  I2F.RP R0, R9 ;  /* 0x0000000900007306 */ /* 0x000e220000209400 */
[----:B------:R4:W-:Y:S01]  /*0350*/  STL [R1+0x28], RZ ;  /* 0x000028ff01007387 */ /* 0x0009e20000100800 */
[----:B------:R-:W-:Y:S02]  /*0360*/  CS2R R68, SRZ ;  /* 0x0000000000447805 */ /* 0x000fe4000001ff00 */
[----:B------:R-:W-:Y:S02]  /*0370*/  CS2R R70, SRZ ;  /* 0x0000000000467805 */ /* 0x000fe4000001ff00 */
[----:B------:R-:W-:Y:S01]  /*0380*/  CS2R R72, SRZ ;  /* 0x0000000000487805 */ /* 0x000fe2000001ff00 */
[----:B------:R4:W-:Y:S01]  /*0390*/  STL [R1+0x2c], RZ ;  /* 0x00002cff01007387 */ /* 0x0009e20000100800 */
[----:B------:R-:W-:-:S02]  /*03a0*/  CS2R R74, SRZ ;  /* 0x00000000004a7805 */ /* 0x000fc4000001ff00 */
[----:B------:R-:W-:Y:S02]  /*03b0*/  CS2R R76, SRZ ;  /* 0x00000000004c7805 */ /* 0x000fe4000001ff00 */
[----:B------:R-:W-:Y:S01]  /*03c0*/  CS2R R78, SRZ ;  /* 0x00000000004e7805 */ /* 0x000fe2000001ff00 */
[----:B------:R4:W-:Y:S01]  /*03d0*/  STL [R1+0x30], RZ ;  /* 0x000030ff01007387 */ /* 0x0009e20000100800 */
[----:B------:R-:W-:Y:S02]  /*03e0*/  CS2R R80, SRZ ;  /* 0x0000000000507805 */ /* 0x000fe4000001ff00 */
[----:B------:R-:W-:Y:S02]  /*03f0*/  CS2R R82, SRZ ;  /* 0x0000000000527805 */ /* 0x000fe4000001ff00 */
[----:B------:R-:W-:Y:S01]  /*0400*/  CS2R R84, SRZ ;  /* 0x0000000000547805 */ /* 0x000fe2000001ff00 */
[----:B------:R4:W-:Y:S01]  /*0410*/  STL [R1+0x34], RZ ;  /* 0x000034ff01007387 */ /* 0x0009e20000100800 */
[----:B------:R-:W-:Y:S01]  /*0420*/  CS2R R86, SRZ ;  /* 0x0000000000567805 */ /* 0x000fe2000001ff00 */
[----:B0-----:R-:W0:Y:S01]  /*0430*/  MUFU.RCP R0, R0 ;  /* 0x0000000000007308 */ /* 0x001e220000001000 */
        /* <DEDUP_REMOVED lines=15> */
[----:B------:R-:W-:Y:S01]  /*0530*/  CS2R R110, SRZ ;  /* 0x00000000006e7805 */ /* 0x000fe2000001ff00 */
[----:B0-----:R-:W-:Y:S01]  /*0540*/  VIADD R4, R0, 0xffffffe ;  /* 0x0ffffffe00047836 */ /* 0x001fe20000000000 */
[----:B------:R4:W-:Y:S01]  /*0550*/  STL [R1+0x48], RZ ;  /* 0x000048ff01007387 */ /* 0x0009e20000100800 */
[----:B------:R-:W-:Y:S01]  /*0560*/  IMAD.MOV R0, RZ, RZ, -R12 ;  /* 0x000000ffff007224 */ /* 0x000fe200078e0a0c */
[----:B------:R-:W-:Y:S01]  /*0570*/  CS2R R112, SRZ ;  /* 0x0000000000707805 */ /* 0x000fe2000001ff00 */
[----:B------:R0:W1:Y:S01]  /*0580*/  F2I.FTZ.U32.TRUNC.NTZ R5, R4 ;  /* 0x0000000400057305 */ /* 0x000062000021f000 */
        /* <DEDUP_REMOVED lines=8> */
[----:B0-----:R-:W-:Y:S01]  /*0610*/  IMAD.MOV.U32 R4, RZ, RZ, RZ ;  /* 0x000000ffff047224 */ /* 0x001fe200078e00ff */
[----:B------:R4:W-:Y:S01]  /*0620*/  STL [R1+0x54], RZ ;  /* 0x000054ff01007387 */ /* 0x0009e20000100800 */
[----:B------:R-:W-:-:S02]  /*0630*/  CS2R R126, SRZ ;  /* 0x00000000007e7805 */ /* 0x000fc4000001ff00 */
[----:B------:R-:W-:Y:S02]  /*0640*/  CS2R R128, SRZ ;  /* 0x0000000000807805 */ /* 0x000fe4000001ff00 */
[----:B------:R-:W-:Y:S01]  /*0650*/  CS2R R130, SRZ ;  /* 0x0000000000827805 */ /* 0x000fe2000001ff00 */
[----:B------:R4:W-:Y:S01]  /*0660*/  STL [R1+0x58], RZ ;  /* 0x000058ff01007387 */ /* 0x0009e20000100800 */
[--C-:B-1----:R-:W-:Y:S01]  /*0670*/  IMAD.MOV R8, RZ, RZ, -R5.reuse ;  /* 0x000000ffff087224 */ /* 0x102fe200078e0a05 */
[----:B------:R-:W-:Y:S02]  /*0680*/  CS2R R132, SRZ ;  /* 0x0000000000847805 */ /* 0x000fe4000001ff00 */
[----:B------:R-:W-:Y:S01]  /*0690*/  CS2R R134, SRZ ;  /* 0x0000000000867805 */ /* 0x000fe2000001ff00 */
[----:B------:R4:W-:Y:S01]  /*06a0*/  STL [R1+0x5c], RZ ;  /* 0x00005cff01007387 */ /* 0x0009e20000100800 */
[----:B------:R-:W-:Y:S01]  /*06b0*/  IMAD R11, R8, R9, RZ ;  /* 0x00000009080b7224 */ /* 0x000fe200078e02ff */
[----:B------:R-:W-:Y:S01]  /*06c0*/  CS2R R136, SRZ ;  /* 0x0000000000887805 */ /* 0x000fe2000001ff00 */
[----:B------:R-:W-:Y:S01]  /*06d0*/  IMAD.MOV.U32 R8, RZ, RZ, R10 ;  /* 0x000000ffff087224 */ /* 0x000fe200078e000a */
[----:B------:R4:W-:Y:S01]  /*06e0*/  STL [R1+0x60], RZ ;  /* 0x000060ff01007387 */ /* 0x0009e20000100800 */
[----:B------:R-:W-:Y:S01]  /*06f0*/  IMAD.HI.U32 R5, R5, R11, R4 ;  /* 0x0000000b05057227 */ /* 0x000fe200078e0004 */
[----:B------:R-:W-:-:S02]  /*0700*/  CS2R R138, SRZ ;  /* 0x00000000008a7805 */ /* 0x000fc4000001ff00 */
[----:B------:R-:W-:Y:S01]  /*0710*/  CS2R R140, SRZ ;  /* 0x00000000008c7805 */ /* 0x000fe2000001ff00 */
[----:B------:R4:W-:Y:S01]  /*0720*/  STL [R1+0x64], RZ ;  /* 0x000064ff01007387 */ /* 0x0009e20000100800 */
[----:B------:R-:W-:Y:S02]  /*0730*/  CS2R R142, SRZ ;  /* 0x00000000008e7805 */ /* 0x000fe4000001ff00 */
[----:B------:R-:W-:Y:S01]  /*0740*/  CS2R R144, SRZ ;  /* 0x0000000000907805 */ /* 0x000fe2000001ff00 */
[----:B------:R-:W-:Y:S01]  /*0750*/  IMAD.HI.U32 R5, R5, R8, RZ ;  /* 0x0000000805057227 */ /* 0x000fe200078e00ff */
[----:B------:R4:W-:Y:S01]  /*0760*/  STL [R1+0x68], RZ ;  /* 0x000068ff01007387 */ /* 0x0009e20000100800 */
[----:B------:R-:W-:Y:S02]  /*0770*/  CS2R R146, SRZ ;  /* 0x0000000000927805 */ /* 0x000fe4000001ff00 */
[----:B------:R-:W-:Y:S01]  /*0780*/  CS2R R148, SRZ ;  /* 0x0000000000947805 */ /* 0x000fe2000001ff00 */
[----:B------:R-:W-:Y:S01]  /*0790*/  IMAD R0, R5, R0, R8 ;  /* 0x0000000005007224 */ /* 0x000fe200078e0208 */
[----:B------:R4:W-:Y:S01]  /*07a0*/  STL [R1+0x6c], RZ ;  /* 0x00006cff01007387 */ /* 0x0009e20000100800 */
[----:B------:R-:W-:-:S02]  /*07b0*/  CS2R R150, SRZ ;  /* 0x0000000000967805 */ /* 0x000fc4000001ff00 */
[----:B------:R-:W-:Y:S02]  /*07c0*/  LOP3.LUT R12, R154, 0x60, RZ, 0xc0, !PT ;  /* 0x000000609a0c7812 */ /* 0x000fe400078ec0ff */
[----:B------:R-:W-:Y:S01]  /*07d0*/  ISETP.GT.U32.AND P1, PT, R9, R0, PT ;  /* 0x000000000900720c */ /* 0x000fe20003f24070 */
[----:B------:R4:W-:Y:S04]  /*07e0*/  STL [R1+0x70], RZ ;  /* 0x000070ff01007387 */ /* 0x0009e80000100800 */
[----:B------:R4:W-:Y:S04]  /*07f0*/  STL [R1+0x74], RZ ;  /* 0x000074ff01007387 */ /* 0x0009e80000100800 */
[----:B------:R4:W-:Y:S04]  /*0800*/  STL [R1+0x78], RZ ;  /* 0x000078ff01007387 */ /* 0x0009e80000100800 */
[----:B------:R-:W-:Y:S01]  /*0810*/  @!P1 IMAD.IADD R0, R0, 0x1, -R9 ;  /* 0x0000000100009824 */ /* 0x000fe200078e0a09 */
[----:B------:R4:W-:Y:S01]  /*0820*/  STL [R1+0x7c], RZ ;  /* 0x00007cff01007387 */ /* 0x0009e20000100800 */
[----:B------:R-:W-:Y:S01]  /*0830*/  @!P1 VIADD R5, R5, 0x1 ;  /* 0x0000000105059836 */ /* 0x000fe20000000000 */
[----:B------:R-:W-:-:S02]  /*0840*/  ISETP.NE.AND P1, PT, R6, RZ, PT ;  /* 0x000000ff0600720c */ /* 0x000fc40003f25270 */
[----:B------:R-:W-:Y:S01]  /*0850*/  ISETP.GE.U32.AND P0, PT, R0, R9, PT ;  /* 0x000000090000720c */ /* 0x000fe20003f06070 */
[----:B------:R4:W-:Y:S01]  /*0860*/  STL [R1+0x80], RZ ;  /* 0x000080ff01007387 */ /* 0x0009e20000100800 */
[----:B------:R-:W-:-:S03]  /*0870*/  LOP3.LUT R0, R7, R6, RZ, 0x3c, !PT ;  /* 0x0000000607007212 */ /* 0x000fc600078e3cff */
[----:B------:R4:W-:Y:S01]  /*0880*/  STL [R1+0x84], RZ ;  /* 0x000084ff01007387 */ /* 0x0009e20000100800 */
[----:B------:R-:W-:Y:S01]  /*0890*/  ISETP.GE.AND P2, PT, R0, RZ, PT ;  /* 0x000000ff0000720c */ /* 0x000fe20003f46270 */
[----:B------:R-:W-:Y:S02]  /*08a0*/  VIADD R0, R2, 0x7f ;  /* 0x0000007f02007836 */ /* 0x000fe40000000000 */
[----:B------:R4:W-:Y:S04]  /*08b0*/  STL [R1+0x88], RZ ;  /* 0x000088ff01007387 */ /* 0x0009e80000100800 */
[----:B------:R-:W-:Y:S01]  /*08c0*/  @P0 VIADD R5, R5, 0x1 ;  /* 0x0000000105050836 */ /* 0x000fe20000000000 */
[----:B------:R4:W-:Y:S03]  /*08d0*/  STL [R1+0x8c], RZ ;  /* 0x00008cff01007387 */ /* 0x0009e60000100800 */
[----:B------:R-:W-:Y:S01]  /*08e0*/  IMAD.MOV.U32 R4, RZ, RZ, R5 ;  /* 0x000000ffff047224 */ /* 0x000fe200078e0005 */
[----:B------:R-:W-:Y:S01]  /*08f0*/  SHF.R.S32.HI R5, RZ, 0x1f, R0 ;  /* 0x0000001fff057819 */ /* 0x000fe20000011400 */
[----:B------:R4:W-:Y:S02]  /*0900*/  STL [R1+0x90], RZ ;  /* 0x000090ff01007387 */ /* 0x0009e40000100800 */
[----:B------:R-:W-:Y:S01]  /*0910*/  @!P2 IMAD.MOV R4, RZ, RZ, -R4 ;  /* 0x000000ffff04a224 */ /* 0x000fe200078e0a04 */
[----:B------:R-:W-:Y:S01]  /*0920*/  @!P1 LOP3.LUT R4, RZ, R6, RZ, 0x33, !PT ;  /* 0x00000006ff049212 */ /* 0x000fe200078e33ff */
[----:B------:R4:W-:Y:S01]  /*0930*/  STL [R1+0x94], RZ ;  /* 0x000094ff01007387 */ /* 0x0009e20000100800 */
[----:B------:R-:W-:-:S03]  /*0940*/  LEA.HI R5, R5, R0, RZ, 0x7 ;  /* 0x0000000005057211 */ /* 0x000fc600078f38ff */
[----:B------:R-:W-:Y:S01]  /*0950*/  IMAD.SHL.U32 R8, R4, 0x4, RZ ;  /* 0x0000000404087824 */ /* 0x000fe200078e00ff */
[----:B------:R4:W-:Y:S01]  /*0960*/  STL [R1+0x98], RZ ;  /* 0x000098ff01007387 */ /* 0x0009e20000100800 */
[----:B------:R-:W-:-:S03]  /*0970*/  IMAD.MOV R4, RZ, RZ, -R4 ;  /* 0x000000ffff047224 */ /* 0x000fc600078e0a04 */
[----:B------:R-:W-:Y:S01]  /*0980*/  LEA.HI.SX32 R5, R5, -R8, 0x19 ;  /* 0x8000000805057211 */ /* 0x000fe200078fcaff */
[----:B------:R4:W-:Y:S01]  /*0990*/  STL [R1+0x9c], RZ ;  /* 0x00009cff01007387 */ /* 0x0009e20000100800 */
[----:B------:R-:W-:Y:S02]  /*09a0*/  IMAD R6, R6, R4, R7 ;  /* 0x0000000406067224 */ /* 0x000fe400078e0207 */
[----:B------:R-:W-:Y:S01]  /*09b0*/  VIMNMX R13, R5, 0x4, PT ;  /* 0x00000004050d7848 */ /* 0x000fe20003fe0100 */
[----:B------:R4:W-:Y:S02]  /*09c0*/  STL [R1+0xa0], RZ ;  /* 0x0000a0ff01007387 */ /* 0x0009e40000100800 */
[----:B------:R-:W-:Y:S02]  /*09d0*/  IABS R11, R6 ;  /* 0x00000006000b7213 */ /* 0x000fe40000000000 */
[----:B------:R-:W-:Y:S01]  /*09e0*/  IABS R9, R13 ;  /* 0x0000000d00097213 */ /* 0x000fe20000000000 */
[----:B------:R4:W-:Y:S03]  /*09f0*/  STL [R1+0xa4], RZ ;  /* 0x0000a4ff01007387 */ /* 0x0009e60000100800 */
[----:B------:R-:W0:Y:S01]  /*0a00*/  I2F.RP R0, R9 ;  /* 0x0000000900007306 */ /* 0x000e220000209400 */
[----:B------:R4:W-:Y:S04]  /*0a10*/  STL [R1+0xa8], RZ ;  /* 0x0000a8ff01007387 */ /* 0x0009e80000100800 */
[----:B------:R4:W-:Y:S04]  /*0a20*/  STL [R1+0xac], RZ ;  /* 0x0000acff01007387 */ /* 0x0009e80000100800 */
[----:B------:R4:W-:Y:S04]  /*0a30*/  STL [R1+0xb0], RZ ;  /* 0x0000b0ff01007387 */ /* 0x0009e80000100800 */
[----:B------:R4:W-:Y:S01]  /*0a40*/  STL [R1+0xb4], RZ ;  /* 0x0000b4ff01007387 */ /* 0x0009e20000100800 */
[----:B0-----:R-:W0:Y:S03]  /*0a50*/  MUFU.RCP R0, R0 ;  /* 0x0000000000007308 */ /* 0x001e260000001000 */
[----:B------:R4:W-:Y:S04]  /*0a60*/  STL [R1+0xb8], RZ ;  /* 0x0000b8ff01007387 */ /* 0x0009e80000100800 */
[----:B------:R4:W-:Y:S04]  /*0a70*/  STL [R1+0xbc], RZ ;  /* 0x0000bcff01007387 */ /* 0x0009e80000100800 */
[----:B------:R4:W-:Y:S04]  /*0a80*/  STL [R1+0xc0], RZ ;  /* 0x0000c0ff01007387 */ /* 0x0009e80000100800 */
[----:B------:R4:W-:Y:S01]  /*0a90*/  STL [R1+0xc4], RZ ;  /* 0x0000c4ff01007387 */ /* 0x0009e20000100800 */
[----:B0-----:R-:W-:-:S03]  /*0aa0*/  VIADD R5, R0, 0xffffffe ;  /* 0x0ffffffe00057836 */ /* 0x001fc60000000000 */
[----:B------:R4:W-:Y:S04]  /*0ab0*/  STL [R1+0xc8], RZ ;  /* 0x0000c8ff01007387 */ /* 0x0009e80000100800 */
[----:B------:R4:W-:Y:S01]  /*0ac0*/  STL [R1+0xcc], RZ ;  /* 0x0000ccff01007387 */ /* 0x0009e20000100800 */
[----:B------:R-:W0:Y:S03]  /*0ad0*/  F2I.FTZ.U32.TRUNC.NTZ R5, R5 ;  /* 0x0000000500057305 */ /* 0x000e26000021f000 */
[----:B------:R4:W-:Y:S04]  /*0ae0*/  STL [R1+0xd0], RZ ;  /* 0x0000d0ff01007387 */ /* 0x0009e80000100800 */
[----:B------:R4:W-:Y:S04]  /*0af0*/  STL [R1+0xd4], RZ ;  /* 0x0000d4ff01007387 */ /* 0x0009e80000100800 */
[----:B------:R4:W-:Y:S01]  /*0b00*/  STL [R1+0xd8], RZ ;  /* 0x0000d8ff01007387 */ /* 0x0009e20000100800 */
[----:B0-----:R-:W-:-:S03]  /*0b10*/  IMAD.MOV R10, RZ, RZ, -R5 ;  /* 0x000000ffff0a7224 */ /* 0x001fc600078e0a05 */
[----:B------:R4:W-:Y:S01]  /*0b20*/  STL [R1+0xdc], RZ ;  /* 0x0000dcff01007387 */ /* 0x0009e20000100800 */
[----:B------:R-:W-:Y:S01]  /*0b30*/  IMAD.MOV.U32 R4, RZ, RZ, R10 ;  /* 0x000000ffff047224 */ /* 0x000fe200078e000a */
[----:B------:R-:W-:Y:S02]  /*0b40*/  IABS R10, R13 ;  /* 0x0000000d000a7213 */ /* 0x000fe40000000000 */
[----:B------:R4:W-:Y:S01]  /*0b50*/  STL [R1+0xe0], RZ ;  /* 0x0000e0ff01007387 */ /* 0x0009e20000100800 */
[----:B------:R-:W-:Y:S02]  /*0b60*/  IMAD R7, R4, R9, RZ ;  /* 0x0000000904077224 */ /* 0x000fe400078e02ff */
[----:B------:R-:W-:Y:S01]  /*0b70*/  IMAD.MOV.U32 R4, RZ, RZ, RZ ;  /* 0x000000ffff047224 */ /* 0x000fe200078e00ff */
[----:B------:R4:W-:Y:S01]  /*0b80*/  STL [R1+0xe4], RZ ;  /* 0x0000e4ff01007387 */ /* 0x0009e20000100800 */
[----:B------:R-:W-:Y:S02]  /*0b90*/  IMAD.MOV R0, RZ, RZ, -R10 ;  /* 0x000000ffff007224 */ /* 0x000fe400078e0a0a */
[----:B------:R-:W-:Y:S01]  /*0ba0*/  IMAD.HI.U32 R4, R5, R7, R4 ;  /* 0x0000000705047227 */ /* 0x000fe200078e0004 */
[----:B------:R4:W-:Y:S04]  /*0bb0*/  STL [R1+0xe8], RZ ;  /* 0x0000e8ff01007387 */ /* 0x0009e80000100800 */
[----:B------:R4:W-:Y:S01]  /*0bc0*/  STL [R1+0xec], RZ ;  /* 0x0000ecff01007387 */ /* 0x0009e20000100800 */
[----:B------:R-:W-:-:S03]  /*0bd0*/  IMAD.HI.U32 R4, R4, R11, RZ ;  /* 0x0000000b04047227 */ /* 0x000fc600078e00ff */
[----:B------:R4:W-:Y:S01]  /*0be0*/  STL [R1+0xf0], RZ ;  /* 0x0000f0ff01007387 */ /* 0x0009e20000100800 */
[----:B------:R-:W-:-:S03]  /*0bf0*/  IMAD R0, R4, R0, R11 ;  /* 0x0000000004007224 */ /* 0x000fc600078e020b */
[----:B------:R4:W-:Y:S02]  /*0c00*/  STL [R1+0xf4], RZ ;  /* 0x0000f4ff01007387 */ /* 0x0009e40000100800 */
[----:B------:R-:W-:Y:S02]  /*0c10*/  ISETP.GT.U32.AND P1, PT, R9, R0, PT ;  /* 0x000000000900720c */ /* 0x000fe40003f24070 */
[----:B------:R4:W-:Y:S04]  /*0c20*/  STL [R1+0xf8], RZ ;  /* 0x0000f8ff01007387 */ /* 0x0009e80000100800 */
[----:B------:R4:W-:Y:S04]  /*0c30*/  STL [R1+0xfc], RZ ;  /* 0x0000fcff01007387 */ /* 0x0009e80000100800 */
[----:B------:R4:W-:Y:S03]  /*0c40*/  STL [R1+0x100], RZ ;  /* 0x000100ff01007387 */ /* 0x0009e60000100800 */
[----:B------:R-:W-:Y:S01]  /*0c50*/  @!P1 IMAD.IADD R0, R0, 0x1, -R9 ;  /* 0x0000000100009824 */ /* 0x000fe200078e0a09 */
[----:B------:R4:W-:Y:S01]  /*0c60*/  STL [R1+0x104], RZ ;  /* 0x000104ff01007387 */ /* 0x0009e20000100800 */
[----:B------:R-:W-:Y:S01]  /*0c70*/  @!P1 VIADD R4, R4, 0x1 ;  /* 0x0000000104049836 */ /* 0x000fe20000000000 */
[----:B------:R-:W-:-:S02]  /*0c80*/  ISETP.NE.AND P1, PT, R13, RZ, PT ;  /* 0x000000ff0d00720c */ /* 0x000fc40003f25270 */
[----:B------:R4:W-:Y:S01]  /*0c90*/  STL [R1+0x108], RZ ;  /* 0x000108ff01007387 */ /* 0x0009e20000100800 */
[----:B------:R-:W-:Y:S02]  /*0ca0*/  ISETP.GE.U32.AND P0, PT, R0, R9, PT ;  /* 0x000000090000720c */ /* 0x000fe40003f06070 */
[-C--:B------:R-:W-:Y:S01]  /*0cb0*/  LOP3.LUT R0, R6, R13.reuse, RZ, 0x3c, !PT ;  /* 0x0000000d06007212 */ /* 0x080fe200078e3cff */
[----:B------:R4:W-:Y:S03]  /*0cc0*/  STL [R1+0x10c], RZ ;  /* 0x00010cff01007387 */ /* 0x0009e60000100800 */
[----:B------:R-:W-:Y:S01]  /*0cd0*/  ISETP.GE.AND P2, PT, R0, RZ, PT ;  /* 0x000000ff0000720c */ /* 0x000fe20003f46270 */
[----:B------:R4:W-:Y:S04]  /*0ce0*/  STL [R1+0x110], RZ ;  /* 0x000110ff01007387 */ /* 0x0009e80000100800 */
[----:B------:R4:W-:Y:S02]  /*0cf0*/  STL [R1+0x114], RZ ;  /* 0x000114ff01007387 */ /* 0x0009e40000100800 */
[----:B------:R-:W-:Y:S01]  /*0d00*/  @P0 VIADD R4, R4, 0x1 ;  /* 0x0000000104040836 */ /* 0x000fe20000000000 */
[----:B------:R-:W-:Y:S01]  /*0d10*/  ISETP.GE.AND P0, PT, R190, 0x20, PT ;  /* 0x00000020be00780c */ /* 0x000fe20003f06270 */
[----:B------:R4:W-:Y:S04]  /*0d20*/  STL [R1+0x118], RZ ;  /* 0x000118ff01007387 */ /* 0x0009e80000100800 */
[----:B------:R4:W-:Y:S01]  /*0d30*/  STL [R1+0x11c], RZ ;  /* 0x00011cff01007387 */ /* 0x0009e20000100800 */
[----:B------:R-:W-:Y:S01]  /*0d40*/  @!P2 IMAD.MOV R4, RZ, RZ, -R4 ;  /* 0x000000ffff04a224 */ /* 0x000fe200078e0a04 */
[----:B------:R-:W-:-:S02]  /*0d50*/  @!P1 LOP3.LUT R4, RZ, R13, RZ, 0x33, !PT ;  /* 0x0000000dff049212 */ /* 0x000fc400078e33ff */
[----:B------:R4:W-:Y:S03]  /*0d60*/  STL [R1+0x120], RZ ;  /* 0x000120ff01007387 */ /* 0x0009e60000100800 */
[----:B------:R-:W-:Y:S01]  /*0d70*/  IMAD.MOV R0, RZ, RZ, -R4 ;  /* 0x000000ffff007224 */ /* 0x000fe200078e0a04 */
[----:B------:R4:W-:Y:S01]  /*0d80*/  STL [R1+0x124], RZ ;  /* 0x000124ff01007387 */ /* 0x0009e20000100800 */
[----:B------:R-:W-:Y:S02]  /*0d90*/  IMAD.SHL.U32 R4, R4, 0x100, RZ ;  /* 0x0000010004047824 */ /* 0x000fe400078e00ff */
[----:B------:R-:W-:Y:S01]  /*0da0*/  IMAD R0, R13, R0, R6 ;  /* 0x000000000d007224 */ /* 0x000fe200078e0206 */
[----:B------:R4:W-:Y:S03]  /*0db0*/  STL [R1+0x128], RZ ;  /* 0x000128ff01007387 */ /* 0x0009e60000100800 */
[----:B------:R-:W-:Y:S01]  /*0dc0*/  IMAD.IADD R0, R8, 0x1, R0 ;  /* 0x0000000108007824 */ /* 0x000fe200078e0200 */
[----:B------:R4:W-:Y:S03]  /*0dd0*/  STL [R1+0x12c], RZ ;  /* 0x00012cff01007387 */ /* 0x0009e60000100800 */
[----:B------:R-:W-:Y:S01]  /*0de0*/  IMAD R22, R0, 0x80, R153 ;  /* 0x0000008000167824 */ /* 0x000fe200078e0299 */
[----:B------:R4:W-:Y:S04]  /*0df0*/  STL [R1+0x130], RZ ;  /* 0x000130ff01007387 */ /* 0x0009e80000100800 */
        /* <DEDUP_REMOVED lines=51> */
[----:B------:R4:W-:Y:S01]  /*1130*/  STL [R1+0x308], R22 ;  /* 0x0003081601007387 */ /* 0x0009e20000100800 */
[----:B------:R-:W-:Y:S05]  /*1140*/  @!P0 BRA `(.L_x_0) ;  /* 0x000000a000b08947 */ /* 0x000fea0003800000 */
[----:B------:R-:W-:Y:S01]  /*1150*/  IABS R18, R2 ;  /* 0x0000000200127213 */ /* 0x000fe20000000000 */
[----:B------:R-:W-:Y:S01]  /*1160*/  IMAD.MOV.U32 R8, RZ, RZ, RZ ;  /* 0x000000ffff087224 */ /* 0x000fe200078e00ff */
[----:B------:R-:W-:Y:S01]  /*1170*/  IABS R5, R3 ;  /* 0x0000000300057213 */ /* 0x000fe20000000000 */
[----:B------:R-:W-:Y:S01]  /*1180*/  ULDC UR4, c[0x0][0x240] ;  /* 0x0000900000047ab9 */ /* 0x000fe20000000800 */
[----:B------:R-:W0:Y:S01]  /*1190*/  I2F.RP R10, R18 ;  /* 0x00000012000a7306 */ /* 0x000e220000209400 */
[----:B------:R-:W-:Y:S01]  /*11a0*/  IABS R13, R22 ;  /* 0x00000016000d7213 */ /* 0x000fe20000000000 */
[----:B------:R-:W-:Y:S01]  /*11b0*/  ULDC.64 UR10, c[0x0][0x218] ;  /* 0x00008600000a7ab9 */ /* 0x000fe20000000a00 */
[----:B------:R-:W-:Y:S01]  /*11c0*/  ISETP.NE.AND P2, PT, R2, RZ, PT ;  /* 0x000000ff0200720c */ /* 0x000fe20003f45270 */
[----:B------:R-:W-:Y:S01]  /*11d0*/  ULDC UR7, c[0x0][0x234] ;  /* 0x00008d0000077ab9 */ /* 0x000fe20000000800 */
[----:B------:R-:W-:Y:S01]  /*11e0*/  ULDC UR5, c[0x0][0x23c] ;  /* 0x00008f0000057ab9 */ /* 0x000fe20000000800 */
[----:B------:R-:W-:Y:S01]  /*11f0*/  ULDC.64 UR8, c[0x0][0x210] ;  /* 0x0000840000087ab9 */ /* 0x000fe20000000a00 */
[----:B------:R-:W-:Y:S01]  /*1200*/  USHF.L.U32 UR14, UR5, 0x5, URZ ;  /* 0x00000005050e7899 */ /* 0x000fe2000800063f */
[----:B------:R-:W1:Y:S01]  /*1210*/  I2F.RP R0, R5 ;  /* 0x0000000500007306 */ /* 0x000e620000209400 */
[----:B------:R-:W-:Y:S01]  /*1220*/  ULDC UR15, c[0x0][0x230] ;  /* 0x00008c00000f7ab9 */ /* 0x000fe20000000800 */
[----:B------:R-:W-:-:S02]  /*1230*/  LOP3.LUT R189, R153, 0x10, RZ, 0x3c, !PT ;  /* 0x0000001099bd7812 */ /* 0x000fc400078e3cff */
[----:B------:R-:W-:Y:S02]  /*1240*/  CS2R R98, SRZ ;  /* 0x0000000000627805 */ /* 0x000fe4000001ff00 */
[----:B------:R-:W-:Y:S02]  /*1250*/  CS2R R100, SRZ ;  /* 0x0000000000647805 */ /* 0x000fe4000001ff00 */
[----:B------:R-:W-:Y:S02]  /*1260*/  CS2R R102, SRZ ;  /* 0x0000000000667805 */ /* 0x000fe4000001ff00 */
[----:B------:R-:W-:Y:S02]  /*1270*/  CS2R R104, SRZ ;  /* 0x0000000000687805 */ /* 0x000fe4000001ff00 */
[----:B------:R-:W-:Y:S01]  /*1280*/  CS2R R106, SRZ ;  /* 0x00000000006a7805 */ /* 0x000fe2000001ff00 */
[----:B0-----:R-:W0:Y:S01]  /*1290*/  MUFU.RCP R10, R10 ;  /* 0x0000000a000a7308 */ /* 0x001e220000001000 */
[----:B------:R-:W-:-:S02]  /*12a0*/  CS2R R108, SRZ ;  /* 0x00000000006c7805 */ /* 0x000fc4000001ff00 */
[----:B------:R-:W-:Y:S02]  /*12b0*/  CS2R R110, SRZ ;  /* 0x00000000006e7805 */ /* 0x000fe4000001ff00 */
[----:B------:R-:W-:Y:S02]  /*12c0*/  CS2R R112, SRZ ;  /* 0x0000000000707805 */ /* 0x000fe4000001ff00 */
[----:B------:R-:W-:Y:S02]  /*12d0*/  CS2R R114, SRZ ;  /* 0x0000000000727805 */ /* 0x000fe4000001ff00 */
[----:B------:R-:W-:Y:S02]  /*12e0*/  CS2R R116, SRZ ;  /* 0x0000000000747805 */ /* 0x000fe4000001ff00 */
[----:B------:R-:W-:Y:S02]  /*12f0*/  CS2R R118, SRZ ;  /* 0x0000000000767805 */ /* 0x000fe4000001ff00 */
[----:B------:R-:W-:Y:S01]  /*1300*/  CS2R R120, SRZ ;  /* 0x0000000000787805 */ /* 0x000fe2000001ff00 */
[----:B-1----:R-:W1:Y:S01]  /*1310*/  MUFU.RCP R0, R0 ;  /* 0x0000000000007308 */ /* 0x002e620000001000 */
[----:B------:R-:W-:-:S02]  /*1320*/  CS2R R122, SRZ ;  /* 0x00000000007a7805 */ /* 0x000fc4000001ff00 */
[----:B------:R-:W-:Y:S02]  /*1330*/  CS2R R124, SRZ ;  /* 0x00000000007c7805 */ /* 0x000fe4000001ff00 */
[----:B------:R-:W-:Y:S02]  /*1340*/  CS2R R126, SRZ ;  /* 0x00000000007e7805 */ /* 0x000fe4000001ff00 */
[----:B------:R-:W-:Y:S02]  /*1350*/  CS2R R128, SRZ ;  /* 0x0000000000807805 */ /* 0x000fe4000001ff00 */
[----:B------:R-:W-:Y:S02]  /*1360*/  CS2R R130, SRZ ;  /* 0x0000000000827805 */ /* 0x000fe4000001ff00 */
[----:B------:R-:W-:Y:S02]  /*1370*/  CS2R R132, SRZ ;  /* 0x0000000000847805 */ /* 0x000fe4000001ff00 */
[----:B------:R-:W-:-:S02]  /*1380*/  CS2R R134, SRZ ;  /* 0x0000000000867805 */ /* 0x000fc4000001ff00 */
[----:B------:R-:W-:Y:S01]  /*1390*/  CS2R R136, SRZ ;  /* 0x0000000000887805 */ /* 0x000fe2000001ff00 */
[----:B0-----:R-:W-:Y:S01]  /*13a0*/  VIADD R9, R10, 0xffffffe ;  /* 0x0ffffffe0a097836 */ /* 0x001fe20000000000 */
[----:B------:R-:W-:Y:S02]  /*13b0*/  CS2R R138, SRZ ;  /* 0x00000000008a7805 */ /* 0x000fe4000001ff00 */
[----:B------:R-:W-:Y:S02]  /*13c0*/  CS2R R140, SRZ ;  /* 0x00000000008c7805 */ /* 0x000fe4000001ff00 */
[----:B------:R-:W-:Y:S02]  /*13d0*/  CS2R R142, SRZ ;  /* 0x00000000008e7805 */ /* 0x000fe4000001ff00 */
[----:B------:R-:W-:Y:S02]  /*13e0*/  CS2R R144, SRZ ;  /* 0x0000000000907805 */ /* 0x000fe4000001ff00 */
[----:B------:R-:W-:Y:S01]  /*13f0*/  CS2R R146, SRZ ;  /* 0x0000000000927805 */ /* 0x000fe2000001ff00 */
[----:B------:R-:W0:Y:S01]  /*1400*/  F2I.FTZ.U32.TRUNC.NTZ R9, R9 ;  /* 0x0000000900097305 */ /* 0x000e22000021f000 */
[----:B------:R-:W-:Y:S01]  /*1410*/  CS2R R148, SRZ ;  /* 0x0000000000947805 */ /* 0x000fe2000001ff00 */
[----:B-1----:R-:W-:Y:S01]  /*1420*/  VIADD R6, R0, 0xffffffe ;  /* 0x0ffffffe00067836 */ /* 0x002fe20000000000 */
[----:B------:R-:W-:Y:S01]  /*1430*/  CS2R R150, SRZ ;  /* 0x0000000000967805 */ /* 0x000fe2000001ff00 */
[----:B------:R-:W-:-:S04]  /*1440*/  UMOV UR19, 0xc0000010 ;  /* 0xc000001000137882 */ /* 0x000fc80000000000 */
[----:B------:R1:W2:Y:S01]  /*1450*/  F2I.FTZ.U32.TRUNC.NTZ R7, R6 ;  /* 0x0000000600077305 */ /* 0x0002a2000021f000 */
[----:B0-----:R-:W-:Y:S02]  /*1460*/  IMAD.MOV R11, RZ, RZ, -R9 ;  /* 0x000000ffff0b7224 */ /* 0x001fe400078e0a09 */
[----:B-1----:R-:W-:Y:S02]  /*1470*/  IMAD.MOV.U32 R6, RZ, RZ, RZ ;  /* 0x000000ffff067224 */ /* 0x002fe400078e00ff */
[----:B------:R-:W-:-:S04]  /*1480*/  IMAD R11, R11, R18, RZ ;  /* 0x000000120b0b7224 */ /* 0x000fc800078e02ff */
[----:B------:R-:W-:Y:S01]  /*1490*/  IMAD.HI.U32 R10, R9, R11, R8 ;  /* 0x0000000b090a7227 */ /* 0x000fe200078e0008 */
[----:B------:R-:W-:-:S03]  /*14a0*/  LEA.HI R8, R12, R4, RZ, 0x1b ;  /* 0x000000040c087211 */ /* 0x000fc600078fd8ff */
[----:B--2---:R-:W-:Y:S01]  /*14b0*/  IMAD.MOV R12, RZ, RZ, -R7 ;  /* 0x000000ffff0c7224 */ /* 0x004fe200078e0a07 */
[----:B------:R-:W-:Y:S01]  /*14c0*/  IABS R96, R8 ;  /* 0x0000000800607213 */ /* 0x000fe20000000000 */
[----:B------:R-:W-:-:S04]  /*14d0*/  IMAD.HI.U32 R10, R10, R13, RZ ;  /* 0x0000000d0a0a7227 */ /* 0x000fc800078e00ff */
[----:B------:R-:W-:Y:S02]  /*14e0*/  VIADD R0, R8, 0xfc ;  /* 0x000000fc08007836 */ /* 0x000fe40000000000 */
[----:B------:R-:W-:Y:S02]  /*14f0*/  IMAD.MOV R11, RZ, RZ, -R10 ;  /* 0x000000ffff0b7224 */ /* 0x000fe400078e0a0a */
[----:B------:R-:W-:Y:S01]  /*1500*/  IMAD R9, R12, R5, RZ ;  /* 0x000000050c097224 */ /* 0x000fe200078e02ff */
[----:B------:R-:W-:Y:S01]  /*1510*/  IABS R14, R0 ;  /* 0x00000000000e7213 */ /* 0x000fe20000000000 */
[----:B------:R-:W-:Y:S01]  /*1520*/  IMAD R13, R18, R11, R13 ;  /* 0x0000000b120d7224 */ /* 0x000fe200078e020d */
[----:B------:R-:W-:Y:S01]  /*1530*/  ISETP.GE.AND P4, PT, R0, RZ, PT ;  /* 0x000000ff0000720c */ /* 0x000fe20003f86270 */
[----:B------:R-:W-:-:S03]  /*1540*/  IMAD.HI.U32 R7, R7, R9, R6 ;  /* 0x0000000907077227 */ /* 0x000fc600078e0006 */
[----:B------:R-:W-:Y:S01]  /*1550*/  ISETP.GT.U32.AND P0, PT, R18, R13, PT ;  /* 0x0000000d1200720c */ /* 0x000fe20003f04070 */
[----:B------:R-:W-:Y:S02]  /*1560*/  IMAD.MOV.U32 R10, RZ, RZ, R14 ;  /* 0x000000ffff0a7224 */ /* 0x000fe400078e000e */
[----:B------:R-:W-:Y:S02]  /*1570*/  VIADD R20, R8, 0xf0 ;  /* 0x000000f008147836 */ /* 0x000fe40000000000 */
[----:B------:R-:W-:-:S03]  /*1580*/  IMAD.HI.U32 R6, R7, R10, RZ ;  /* 0x0000000a07067227 */ /* 0x000fc600078e00ff */
[----:B------:R-:W-:Y:S01]  /*1590*/  IABS R16, R20 ;  /* 0x0000001400107213 */ /* 0x000fe20000000000 */
[----:B------:R-:W-:Y:S02]  /*15a0*/  IMAD.MOV R6, RZ, RZ, -R6 ;  /* 0x000000ffff067224 */ /* 0x000fe400078e0a06 */
[C---:B------:R-:W-:Y:S02]  /*15b0*/  VIADD R19, R8.reuse, 0xf4 ;  /* 0x000000f408137836 */ /* 0x040fe40000000000 */
[----:B------:R-:W-:Y:S02]  /*15c0*/  IMAD R6, R5, R6, R10 ;  /* 0x0000000605067224 */ /* 0x000fe400078e020a */
[----:B------:R-:W-:Y:S01]  /*15d0*/  @!P0 IMAD.IADD R13, R13, 0x1, -R18 ;  /* 0x000000010d0d8824 */ /* 0x000fe200078e0a12 */
[----:B------:R-:W-:Y:S01]  /*15e0*/  IABS R14, R19 ;  /* 0x00000013000e7213 */ /* 0x000fe20000000000 */
[----:B------:R-:W-:Y:S01]  /*15f0*/  VIADD R17, R8, 0xf8 ;  /* 0x000000f808117836 */ /* 0x000fe20000000000 */
[----:B------:R-:W-:Y:S01]  /*1600*/  ISETP.GT.U32.AND P1, PT, R5, R6, PT ;  /* 0x000000060500720c */ /* 0x000fe20003f24070 */
[----:B------:R-:W-:Y:S01]  /*1610*/  IMAD.HI.U32 R10, R7, R16, RZ ;  /* 0x00000010070a7227 */ /* 0x000fe200078e00ff */
[----:B------:R-:W-:-:S02]  /*1620*/  ISETP.GT.U32.AND P3, PT, R18, R13, PT ;  /* 0x0000000d1200720c */ /* 0x000fc40003f64070 */
[----:B------:R-:W-:Y:S01]  /*1630*/  IABS R12, R17 ;  /* 0x00000011000c7213 */ /* 0x000fe20000000000 */
[----:B------:R-:W-:Y:S01]  /*1640*/  IMAD.HI.U32 R9, R7, R14, RZ ;  /* 0x0000000e07097227 */ /* 0x000fe200078e00ff */
[----:B------:R-:W-:-:S03]  /*1650*/  ISETP.GE.AND P0, PT, R22, RZ, PT ;  /* 0x000000ff1600720c */ /* 0x000fc60003f06270 */
[----:B------:R-:W-:Y:S02]  /*1660*/  IMAD.MOV R11, RZ, RZ, -R10 ;  /* 0x000000ffff0b7224 */ /* 0x000fe400078e0a0a */
[----:B------:R-:W-:Y:S02]  /*1670*/  VIADD R21, R8, 0xec ;  /* 0x000000ec08157836 */ /* 0x000fe40000000000 */
[----:B------:R-:W-:-:S03]  /*1680*/  IMAD.HI.U32 R0, R7, R12, RZ ;  /* 0x0000000c07007227 */ /* 0x000fc600078e00ff */
[----:B------:R-:W-:Y:S01]  /*1690*/  IABS R15, R21 ;  /* 0x00000015000f7213 */ /* 0x000fe20000000000 */
[----:B------:R-:W-:Y:S02]  /*16a0*/  IMAD.MOV R9, RZ, RZ, -R9 ;  /* 0x000000ffff097224 */ /* 0x000fe400078e0a09 */
[C---:B------:R-:W-:Y:S02]  /*16b0*/  IMAD R11, R5.reuse, R11, R16 ;  /* 0x0000000b050b7224 */ /* 0x040fe400078e0210 */
[----:B------:R-:W-:Y:S02]  /*16c0*/  IMAD.MOV R0, RZ, RZ, -R0 ;  /* 0x000000ffff007224 */ /* 0x000fe400078e0a00 */
[C---:B------:R-:W-:Y:S02]  /*16d0*/  IMAD R9, R5.reuse, R9, R14 ;  /* 0x0000000905097224 */ /* 0x040fe400078e020e */
[----:B------:R-:W-:Y:S01]  /*16e0*/  @!P1 IMAD.IADD R6, R6, 0x1, -R5 ;  /* 0x0000000106069824 */ /* 0x000fe200078e0a05 */
[----:B------:R-:W-:Y:S01]  /*16f0*/  ISETP.GT.U32.AND P1, PT, R5, R11, PT ;  /* 0x0000000b0500720c */ /* 0x000fe20003f24070 */
[----:B------:R-:W-:Y:S01]  /*1700*/  @!P3 IMAD.IADD R13, R13, 0x1, -R18 ;  /* 0x000000010d0db824 */ /* 0x000fe200078e0a12 */
[C---:B------:R-:W-:Y:S01]  /*1710*/  ISETP.GT.U32.AND P6, PT, R5.reuse, R9, PT ;  /* 0x000000090500720c */ /* 0x040fe20003fc4070 */
[C---:B------:R-:W-:Y:S01]  /*1720*/  IMAD R10, R5.reuse, R0, R12 ;  /* 0x00000000050a7224 */ /* 0x040fe200078e020c */
[----:B------:R-:W-:Y:S01]  /*1730*/  ISETP.GT.U32.AND P5, PT, R5, R6, PT ;  /* 0x000000060500720c */ /* 0x000fe20003fa4070 */
[----:B------:R-:W-:-:S02]  /*1740*/  IMAD.MOV.U32 R14, RZ, RZ, R15 ;  /* 0x000000ffff0e7224 */ /* 0x000fc400078e000f */
[----:B------:R-:W-:Y:S01]  /*1750*/  IMAD.MOV.U32 R0, RZ, RZ, R13 ;  /* 0x000000ffff007224 */ /* 0x000fe200078e000d */
[----:B------:R-:W-:Y:S01]  /*1760*/  ISETP.GT.U32.AND P3, PT, R5, R10, PT ;  /* 0x0000000a0500720c */ /* 0x000fe20003f64070 */
[----:B------:R-:W-:Y:S02]  /*1770*/  VIADD R15, R8, 0xe8 ;  /* 0x000000e8080f7836 */ /* 0x000fe40000000000 */
[----:B------:R-:W-:-:S04]  /*1780*/  IMAD.HI.U32 R12, R7, R14, RZ ;  /* 0x0000000e070c7227 */ /* 0x000fc800078e00ff */
[----:B------:R-:W-:Y:S01]  /*1790*/  @!P0 IMAD.MOV R0, RZ, RZ, -R0 ;  /* 0x000000ffff008224 */ /* 0x000fe200078e0a00 */
[----:B------:R-:W-:Y:S01]  /*17a0*/  @!P2 LOP3.LUT R0, RZ, R2, RZ, 0x33, !PT ;  /* 0x00000002ff00a212 */ /* 0x000fe200078e33ff */
[----:B------:R-:W-:Y:S01]  /*17b0*/  IMAD.MOV R12, RZ, RZ, -R12 ;  /* 0x000000ffff0c7224 */ /* 0x000fe200078e0a0c */
[----:B------:R-:W-:Y:S01]  /*17c0*/  IABS R2, R15 ;  /* 0x0000000f00027213 */ /* 0x000fe20000000000 */
[--C-:B------:R-:W-:Y:S01]  /*17d0*/  @!P1 IMAD.IADD R11, R11, 0x1, -R5.reuse ;  /* 0x000000010b0b9824 */ /* 0x100fe200078e0a05 */
[----:B------:R-:W-:Y:S01]  /*17e0*/  ISETP.GE.AND P0, PT, R17, RZ, PT ;  /* 0x000000ff1100720c */ /* 0x000fe20003f06270 */
[----:B------:R-:W-:Y:S01]  /*17f0*/  IMAD R12, R5, R12, R14 ;  /* 0x0000000c050c7224 */ /* 0x000fe200078e020e */
[----:B------:R-:W-:Y:S01]  /*1800*/  ISETP.GE.AND P2, PT, R19, RZ, PT ;  /* 0x000000ff1300720c */ /* 0x000fe20003f46270 */
[----:B------:R-:W-:Y:S01]  /*1810*/  IMAD.MOV.U32 R14, RZ, RZ, R2 ;  /* 0x000000ffff0e7224 */ /* 0x000fe200078e0002 */
[----:B------:R-:W-:Y:S01]  /*1820*/  ISETP.GE.AND P1, PT, R20, RZ, PT ;  /* 0x000000ff1400720c */ /* 0x000fe20003f26270 */
[--C-:B------:R-:W-:Y:S01]  /*1830*/  @!P6 IMAD.IADD R9, R9, 0x1, -R5.reuse ;  /* 0x000000010909e824 */ /* 0x100fe200078e0a05 */
[----:B------:R-:W-:Y:S01]  /*1840*/  ISETP.GT.U32.AND P6, PT, R5, R11, PT ;  /* 0x0000000b0500720c */ /* 0x000fe20003fc4070 */
[----:B------:R-:W-:-:S02]  /*1850*/  @!P3 IMAD.IADD R10, R10, 0x1, -R5 ;  /* 0x000000010a0ab824 */ /* 0x000fc400078e0a05 */
[----:B------:R-:W-:Y:S01]  /*1860*/  @!P5 IMAD.IADD R6, R6, 0x1, -R5 ;  /* 0x000000010606d824 */ /* 0x000fe200078e0a05 */
[----:B------:R-:W-:Y:S01]  /*1870*/  ISETP.GT.U32.AND P5, PT, R5, R9, PT ;  /* 0x000000090500720c */ /* 0x000fe20003fa4070 */
[----:B------:R-:W-:Y:S01]  /*1880*/  IMAD.HI.U32 R13, R7, R14, RZ ;  /* 0x0000000e070d7227 */ /* 0x000fe200078e00ff */
[----:B------:R-:W-:-:S03]  /*1890*/  ISETP.GT.U32.AND P3, PT, R5, R10, PT ;  /* 0x0000000a0500720c */ /* 0x000fc60003f64070 */
[----:B------:R-:W-:Y:S02]  /*18a0*/  IMAD.MOV.U32 R2, RZ, RZ, R6 ;  /* 0x000000ffff027224 */ /* 0x000fe400078e0006 */
[----:B------:R-:W-:Y:S02]  /*18b0*/  IMAD.MOV R13, RZ, RZ, -R13 ;  /* 0x000000ffff0d7224 */ /* 0x000fe400078e0a0d */
[----:B------:R-:W-:Y:S01]  /*18c0*/  @!P4 IMAD.MOV R2, RZ, RZ, -R2 ;  /* 0x000000ffff02c224 */ /* 0x000fe200078e0a02 */
[C---:B------:R-:W-:Y:S01]  /*18d0*/  ISETP.GT.U32.AND P4, PT, R5.reuse, R12, PT ;  /* 0x0000000c0500720c */ /* 0x040fe20003f84070 */
[----:B------:R-:W-:Y:S02]  /*18e0*/  IMAD R14, R5, R13, R14 ;  /* 0x0000000d050e7224 */ /* 0x000fe400078e020e */
[--C-:B------:R-:W-:Y:S02]  /*18f0*/  @!P6 IMAD.IADD R11, R11, 0x1, -R5.reuse ;  /* 0x000000010b0be824 */ /* 0x100fe400078e0a05 */
[----:B------:R-:W-:Y:S01]  /*1900*/  VIADD R17, R8, 0xe4 ;  /* 0x000000e408117836 */ /* 0x000fe20000000000 */
[----:B------:R-:W-:Y:S01]  /*1910*/  ISETP.GT.U32.AND P6, PT, R5, R14, PT ;  /* 0x0000000e0500720c */ /* 0x000fe20003fc4070 */
[----:B------:R-:W-:Y:S01]  /*1920*/  @!P3 IMAD.IADD R10, R10, 0x1, -R5 ;  /* 0x000000010a0ab824 */ /* 0x000fe200078e0a05 */
[----:B------:R-:W-:Y:S01]  /*1930*/  ISETP.GE.AND P3, PT, R21, RZ, PT ;  /* 0x000000ff1500720c */ /* 0x000fe20003f66270 */
[----:B------:R-:W-:Y:S01]  /*1940*/  VIADD R19, R8, 0xe0 ;  /* 0x000000e008137836 */ /* 0x000fe20000000000 */
[----:B------:R-:W-:Y:S01]  /*1950*/  IABS R16, R17 ;  /* 0x0000001100107213 */ /* 0x000fe20000000000 */
[----:B------:R-:W-:-:S02]  /*1960*/  IMAD.MOV.U32 R6, RZ, RZ, R10 ;  /* 0x000000ffff067224 */ /* 0x000fc400078e000a */
[----:B------:R-:W-:Y:S01]  /*1970*/  @!P4 IMAD.IADD R12, R12, 0x1, -R5 ;  /* 0x000000010c0cc824 */ /* 0x000fe200078e0a05 */
[----:B------:R-:W-:Y:S01]  /*1980*/  IABS R18, R19 ;  /* 0x0000001300127213 */ /* 0x000fe20000000000 */
[----:B------:R-:W-:Y:S01]  /*1990*/  @!P0 IMAD.MOV R6, RZ, RZ, -R6 ;  /* 0x000000ffff068224 */ /* 0x000fe200078e0a06 */
[----:B------:R-:W-:Y:S01]  /*19a0*/  ISETP.GE.AND P4, PT, R17, RZ, PT ;  /* 0x000000ff1100720c */ /* 0x000fe20003f86270 */
[----:B------:R-:W-:Y:S01]  /*19b0*/  IMAD.HI.U32 R13, R7, R16, RZ ;  /* 0x00000010070d7227 */ /* 0x000fe200078e00ff */
[----:B------:R-:W-:-:S03]  /*19c0*/  ISETP.GT.U32.AND P0, PT, R5, R12, PT ;  /* 0x0000000c0500720c */ /* 0x000fc60003f04070 */
[----:B------:R-:W-:Y:S02]  /*19d0*/  @!P6 IMAD.IADD R14, R14, 0x1, -R5 ;  /* 0x000000010e0ee824 */ /* 0x000fe400078e0a05 */
[----:B------:R-:W-:Y:S02]  /*19e0*/  IMAD.MOV R13, RZ, RZ, -R13 ;  /* 0x000000ffff0d7224 */ /* 0x000fe400078e0a0d */
[----:B------:R-:W-:Y:S01]  /*19f0*/  IMAD.HI.U32 R10, R7, R18, RZ ;  /* 0x00000012070a7227 */ /* 0x000fe200078e00ff */
[----:B------:R-:W-:-:S03]  /*1a00*/  ISETP.GT.U32.AND P6, PT, R5, R14, PT ;  /* 0x0000000e0500720c */ /* 0x000fc60003fc4070 */
[C---:B------:R-:W-:Y:S02]  /*1a10*/  IMAD R16, R5.reuse, R13, R16 ;  /* 0x0000000d05107224 */ /* 0x040fe400078e0210 */
[----:B------:R-:W-:Y:S02]  /*1a20*/  IMAD.MOV R10, RZ, RZ, -R10 ;  /* 0x000000ffff0a7224 */ /* 0x000fe400078e0a0a */
[--C-:B------:R-:W-:Y:S01]  /*1a30*/  @!P0 IMAD.IADD R12, R12, 0x1, -R5.reuse ;  /* 0x000000010c0c8824 */ /* 0x100fe200078e0a05 */
[C---:B------:R-:W-:Y:S01]  /*1a40*/  ISETP.GT.U32.AND P0, PT, R5.reuse, R16, PT ;  /* 0x000000100500720c */ /* 0x040fe20003f04070 */
[C---:B------:R-:W-:Y:S02]  /*1a50*/  IMAD R13, R5.reuse, R10, R18 ;  /* 0x0000000a050d7224 */ /* 0x040fe400078e0212 */
[----:B------:R-:W-:Y:S02]  /*1a60*/  VIADD R25, R8, 0xd4 ;  /* 0x000000d408197836 */ /* 0x000fe40000000000 */
[----:B------:R-:W-:Y:S01]  /*1a70*/  @!P6 IMAD.IADD R14, R14, 0x1, -R5 ;  /* 0x000000010e0ee824 */ /* 0x000fe200078e0a05 */
[----:B------:R-:W-:Y:S01]  /*1a80*/  ISETP.GT.U32.AND P6, PT, R5, R13, PT ;  /* 0x0000000d0500720c */ /* 0x000fe20003fc4070 */
[C---:B------:R-:W-:Y:S01]  /*1a90*/  VIADD R21, R8.reuse, 0xdc ;  /* 0x000000dc08157836 */ /* 0x040fe20000000000 */
[----:B------:R-:W-:Y:S01]  /*1aa0*/  IABS R24, R25 ;  /* 0x0000001900187213 */ /* 0x000fe20000000000 */
[----:B------:R-:W-:-:S02]  /*1ab0*/  VIADD R23, R8, 0xd8 ;  /* 0x000000d808177836 */ /* 0x000fc40000000000 */
[--C-:B------:R-:W-:Y:S01]  /*1ac0*/  @!P5 IMAD.IADD R9, R9, 0x1, -R5.reuse ;  /* 0x000000010909d824 */ /* 0x100fe200078e0a05 */
[----:B------:R-:W-:Y:S01]  /*1ad0*/  IABS R20, R21 ;  /* 0x0000001500147213 */ /* 0x000fe20000000000 */
[--C-:B------:R-:W-:Y:S01]  /*1ae0*/  @!P0 IMAD.IADD R16, R16, 0x1, -R5.reuse ;  /* 0x0000000110108824 */ /* 0x100fe200078e0a05 */
[----:B----4-:R-:W-:Y:S01]  /*1af0*/  IABS R22, R23 ;  /* 0x0000001700167213 */ /* 0x010fe20000000000 */
[----:B------:R-:W-:Y:S01]  /*1b00*/  IMAD.HI.U32 R17, R7, R24, RZ ;  /* 0x0000001807117227 */ /* 0x000fe200078e00ff */
[----:B------:R-:W-:Y:S02]  /*1b10*/  ISETP.GE.AND P5, PT, R15, RZ, PT ;  /* 0x000000ff0f00720c */ /* 0x000fe40003fa6270 */
[----:B------:R-:W-:Y:S01]  /*1b20*/  ISETP.GE.AND P0, PT, R19, RZ, PT ;  /* 0x000000ff1300720c */ /* 0x000fe20003f06270 */
[----:B------:R-:W-:Y:S01]  /*1b30*/  @!P6 IMAD.IADD R13, R13, 0x1, -R5 ;  /* 0x000000010d0de824 */ /* 0x000fe200078e0a05 */
[----:B------:R-:W-:Y:S01]  /*1b40*/  ISETP.GT.U32.AND P6, PT, R5, R16, PT ;  /* 0x000000100500720c */ /* 0x000fe20003fc4070 */
[----:B------:R-:W-:-:S02]  /*1b50*/  IMAD.MOV R17, RZ, RZ, -R17 ;  /* 0x000000ffff117224 */ /* 0x000fc400078e0a11 */
[----:B------:R-:W-:-:S04]  /*1b60*/  IMAD.HI.U32 R10, R7, R20, RZ ;  /* 0x00000014070a7227 */ /* 0x000fc800078e00ff */
[----:B------:R-:W-:Y:S02]  /*1b70*/  IMAD R17, R5, R17, R24 ;  /* 0x0000001105117224 */ /* 0x000fe400078e0218 */
[----:B------:R-:W-:Y:S02]  /*1b80*/  VIADD R26, R8, 0xd0 ;  /* 0x000000d0081a7836 */ /* 0x000fe40000000000 */
[----:B------:R-:W-:-:S04]  /*1b90*/  IMAD.HI.U32 R15, R7, R22, RZ ;  /* 0x00000016070f7227 */ /* 0x000fc800078e00ff */
[----:B------:R-:W-:Y:S02]  /*1ba0*/  IMAD.MOV R10, RZ, RZ, -R10 ;  /* 0x000000ffff0a7224 */ /* 0x000fe400078e0a0a */
[----:B------:R-:W-:Y:S01]  /*1bb0*/  @!P6 IMAD.IADD R16, R16, 0x1, -R5 ;  /* 0x000000011010e824 */ /* 0x000fe200078e0a05 */
[C---:B------:R-:W-:Y:S01]  /*1bc0*/  ISETP.GT.U32.AND P6, PT, R5.reuse, R17, PT ;  /* 0x000000110500720c */ /* 0x040fe20003fc4070 */
[----:B------:R-:W-:Y:S02]  /*1bd0*/  IMAD.MOV R15, RZ, RZ, -R15 ;  /* 0x000000ffff0f7224 */ /* 0x000fe400078e0a0f */
[C---:B------:R-:W-:Y:S01]  /*1be0*/  IMAD R18, R5.reuse, R10, R20 ;  /* 0x0000000a05127224 */ /* 0x040fe200078e0214 */
[----:B------:R-:W-:Y:S01]  /*1bf0*/  IABS R20, R26 ;  /* 0x0000001a00147213 */ /* 0x000fe20000000000 */
[----:B------:R-:W-:Y:S02]  /*1c00*/  IMAD R15, R5, R15, R22 ;  /* 0x0000000f050f7224 */ /* 0x000fe400078e0216 */
[----:B------:R-:W-:-:S02]  /*1c10*/  IMAD.MOV.U32 R10, RZ, RZ, R14 ;  /* 0x000000ffff0a7224 */ /* 0x000fc400078e000e */
[----:B------:R-:W-:Y:S02]  /*1c20*/  VIADD R24, R8, 0xcc ;  /* 0x000000cc08187836 */ /* 0x000fe40000000000 */
[----:B------:R-:W-:-:S04]  /*1c30*/  IMAD.HI.U32 R14, R7, R20, RZ ;  /* 0x00000014070e7227 */ /* 0x000fc800078e00ff */
[----:B------:R-:W-:Y:S01]  /*1c40*/  @!P3 IMAD.MOV R12, RZ, RZ, -R12 ;  /* 0x000000ffff0cb224 */ /* 0x000fe200078e0a0c */
[----:B------:R-:W-:Y:S01]  /*1c50*/  ISETP.GT.U32.AND P3, PT, R5, R15, PT ;  /* 0x0000000f0500720c */ /* 0x000fe20003f64070 */
[----:B------:R-:W-:Y:S01]  /*1c60*/  @!P5 IMAD.MOV R10, RZ, RZ, -R10 ;  /* 0x000000ffff0ad224 */ /* 0x000fe200078e0a0a */
[----:B------:R-:W-:Y:S01]  /*1c70*/  ISETP.GE.AND P5, PT, R21, RZ, PT ;  /* 0x000000ff1500720c */ /* 0x000fe20003fa6270 */
[----:B------:R-:W-:Y:S01]  /*1c80*/  @!P2 IMAD.MOV R9, RZ, RZ, -R9 ;  /* 0x000000ffff09a224 */ /* 0x000fe200078e0a09 */
[C---:B------:R-:W-:Y:S01]  /*1c90*/  ISETP.GT.U32.AND P2, PT, R5.reuse, R13, PT ;  /* 0x0000000d0500720c */ /* 0x040fe20003f44070 */
[----:B------:R-:W-:Y:S01]  /*1ca0*/  @!P1 IMAD.MOV R11, RZ, RZ, -R11 ;  /* 0x000000ffff0b9224 */ /* 0x000fe200078e0a0b */
[----:B------:R-:W-:Y:S01]  /*1cb0*/  IABS R21, R24 ;  /* 0x0000001800157213 */ /* 0x000fe20000000000 */
[----:B------:R-:W-:Y:S01]  /*1cc0*/  IMAD.MOV R14, RZ, RZ, -R14 ;  /* 0x000000ffff0e7224 */ /* 0x000fe200078e0a0e */
[----:B------:R-:W-:Y:S01]  /*1cd0*/  ISETP.GT.U32.AND P1, PT, R5, R18, PT ;  /* 0x000000120500720c */ /* 0x000fe20003f24070 */
[----:B------:R-:W-:-:S02]  /*1ce0*/  @!P6 IMAD.IADD R17, R17, 0x1, -R5 ;  /* 0x000000011111e824 */ /* 0x000fc400078e0a05 */
[C---:B------:R-:W-:Y:S02]  /*1cf0*/  IMAD R19, R5.reuse, R14, R20 ;  /* 0x0000000e05137224 */ /* 0x040fe400078e0214 */
[----:B------:R-:W-:Y:S01]  /*1d00*/  IMAD.MOV.U32 R20, RZ, RZ, R21 ;  /* 0x000000ffff147224 */ /* 0x000fe200078e0015 */
[----:B------:R-:W-:Y:S01]  /*1d10*/  ISETP.GT.U32.AND P6, PT, R5, R17, PT ;  /* 0x000000110500720c */ /* 0x000fe20003fc4070 */
[----:B------:R-:W-:Y:S02]  /*1d20*/  IMAD.MOV.U32 R14, RZ, RZ, R16 ;  /* 0x000000ffff0e7224 */ /* 0x000fe400078e0010 */
[----:B------:R-:W-:-:S04]  /*1d30*/  IMAD.HI.U32 R16, R7, R20, RZ ;  /* 0x0000001407107227 */ /* 0x000fc800078e00ff */
[--C-:B------:R-:W-:Y:S02]  /*1d40*/  @!P3 IMAD.IADD R15, R15, 0x1, -R5.reuse ;  /* 0x000000010f0fb824 */ /* 0x100fe400078e0a05 */
[--C-:B------:R-:W-:Y:S01]  /*1d50*/  @!P2 IMAD.IADD R13, R13, 0x1, -R5.reuse ;  /* 0x000000010d0da824 */ /* 0x100fe200078e0a05 */
[----:B------:R-:W-:Y:S01]  /*1d60*/  ISETP.GE.AND P2, PT, R23, RZ, PT ;  /* 0x000000ff1700720c */ /* 0x000fe20003f46270 */
[----:B------:R-:W-:Y:S02]  /*1d70*/  IMAD.MOV R16, RZ, RZ, -R16 ;  /* 0x000000ffff107224 */ /* 0x000fe400078e0a10 */
[----:B------:R-:W-:Y:S01]  /*1d80*/  @!P1 IMAD.IADD R18, R18, 0x1, -R5 ;  /* 0x0000000112129824 */ /* 0x000fe200078e0a05 */
[----:B------:R-:W-:Y:S01]  /*1d90*/  ISETP.GE.AND P1, PT, R25, RZ, PT ;  /* 0x000000ff1900720c */ /* 0x000fe20003f26270 */
[----:B------:R-:W-:Y:S01]  /*1da0*/  @!P4 IMAD.MOV R14, RZ, RZ, -R14 ;  /* 0x000000ffff0ec224 */ /* 0x000fe200078e0a0e */
[C---:B------:R-:W-:Y:S01]  /*1db0*/  ISETP.GT.U32.AND P4, PT, R5.reuse, R15, PT ;  /* 0x0000000f0500720c */ /* 0x040fe20003f84070 */
[----:B------:R-:W-:Y:S01]  /*1dc0*/  VIADD R21, R8, 0xc8 ;  /* 0x000000c808157836 */ /* 0x000fe20000000000 */
[C---:B------:R-:W-:Y:S01]  /*1dd0*/  ISETP.GT.U32.AND P3, PT, R5.reuse, R18, PT ;  /* 0x000000120500720c */ /* 0x040fe20003f64070 */
[----:B------:R-:W-:Y:S01]  /*1de0*/  @!P0 IMAD.MOV R13, RZ, RZ, -R13 ;  /* 0x000000ffff0d8224 */ /* 0x000fe200078e0a0d */
[C---:B------:R-:W-:Y:S01]  /*1df0*/  ISETP.GT.U32.AND P0, PT, R5.reuse, R19, PT ;  /* 0x000000130500720c */ /* 0x040fe20003f04070 */
[----:B------:R-:W-:Y:S01]  /*1e00*/  IMAD R20, R5, R16, R20 ;  /* 0x0000001005147224 */ /* 0x000fe200078e0214 */
[----:B------:R-:W-:Y:S01]  /*1e10*/  IABS R22, R21 ;  /* 0x0000001500167213 */ /* 0x000fe20000000000 */
[----:B------:R-:W-:-:S02]  /*1e20*/  @!P6 IMAD.IADD R17, R17, 0x1, -R5 ;  /* 0x000000011111e824 */ /* 0x000fc400078e0a05 */
[----:B------:R-:W-:Y:S01]  /*1e30*/  VIADD R23, R8, 0xc4 ;  /* 0x000000c408177836 */ /* 0x000fe20000000000 */
[----:B------:R-:W-:Y:S01]  /*1e40*/  ISETP.GT.U32.AND P6, PT, R5, R20, PT ;  /* 0x000000140500720c */ /* 0x000fe20003fc4070 */
[----:B------:R-:W-:-:S04]  /*1e50*/  IMAD.HI.U32 R16, R7, R22, RZ ;  /* 0x0000001607107227 */ /* 0x000fc800078e00ff */
[--C-:B------:R-:W-:Y:S01]  /*1e60*/  @!P4 IMAD.IADD R15, R15, 0x1, -R5.reuse ;  /* 0x000000010f0fc824 */ /* 0x100fe200078e0a05 */
[----:B------:R-:W-:Y:S01]  /*1e70*/  ISETP.GE.AND P4, PT, R24, RZ, PT ;  /* 0x000000ff1800720c */ /* 0x000fe20003f86270 */
[----:B------:R-:W-:Y:S01]  /*1e80*/  IMAD.MOV R16, RZ, RZ, -R16 ;  /* 0x000000ffff107224 */ /* 0x000fe200078e0a10 */
[----:B------:R-:W-:Y:S01]  /*1e90*/  IABS R24, R23 ;  /* 0x0000001700187213 */ /* 0x000fe20000000000 */
[--C-:B------:R-:W-:Y:S01]  /*1ea0*/  @!P0 IMAD.IADD R19, R19, 0x1, -R5.reuse ;  /* 0x0000000113138824 */ /* 0x100fe200078e0a05 */
[----:B------:R-:W-:Y:S01]  /*1eb0*/  ISETP.GE.AND P0, PT, R21, RZ, PT ;  /* 0x000000ff1500720c */ /* 0x000fe20003f06270 */
[--C-:B------:R-:W-:Y:S01]  /*1ec0*/  @!P3 IMAD.IADD R18, R18, 0x1, -R5.reuse ;  /* 0x000000011212b824 */ /* 0x100fe200078e0a05 */
[----:B------:R-:W-:Y:S01]  /*1ed0*/  ISETP.GE.AND P3, PT, R26, RZ, PT ;  /* 0x000000ff1a00720c */ /* 0x000fe20003f66270 */
[C---:B------:R-:W-:Y:S02]  /*1ee0*/  IMAD R21, R5.reuse, R16, R22 ;  /* 0x0000001005157224 */ /* 0x040fe400078e0216 */
[----:B------:R-:W-:Y:S01]  /*1ef0*/  @!P6 IMAD.IADD R20, R20, 0x1, -R5 ;  /* 0x000000011414e824 */ /* 0x000fe200078e0a05 */
[----:B------:R-:W-:Y:S01]  /*1f00*/  ISETP.GT.U32.AND P6, PT, R5, R19, PT ;  /* 0x000000130500720c */ /* 0x000fe20003fc4070 */
[----:B------:R-:W-:-:S02]  /*1f10*/  IMAD.MOV.U32 R16, RZ, RZ, R18 ;  /* 0x000000ffff107224 */ /* 0x000fc400078e0012 */
[----:B------:R-:W-:-:S04]  /*1f20*/  IMAD.HI.U32 R18, R7, R24, RZ ;  /* 0x0000001807127227 */ /* 0x000fc800078e00ff */
[----:B------:R-:W-:Y:S02]  /*1f30*/  IMAD.MOV R18, RZ, RZ, -R18 ;  /* 0x000000ffff127224 */ /* 0x000fe400078e0a12 */
[----:B------:R-:W-:Y:S01]  /*1f40*/  @!P2 IMAD.MOV R15, RZ, RZ, -R15 ;  /* 0x000000ffff0fa224 */ /* 0x000fe200078e0a0f */
[C---:B------:R-:W-:Y:S01]  /*1f50*/  ISETP.GT.U32.AND P2, PT, R5.reuse, R21, PT ;  /* 0x000000150500720c */ /* 0x040fe20003f44070 */
[C---:B------:R-:W-:Y:S02]  /*1f60*/  IMAD R22, R5.reuse, R18, R24 ;  /* 0x0000001205167224 */ /* 0x040fe400078e0218 */
[C---:B------:R-:W-:Y:S02]  /*1f70*/  VIADD R25, R8.reuse, 0xc0 ;  /* 0x000000c008197836 */ /* 0x040fe40000000000 */
[----:B------:R-:W-:Y:S01]  /*1f80*/  @!P5 IMAD.MOV R16, RZ, RZ, -R16 ;  /* 0x000000ffff10d224 */ /* 0x000fe200078e0a10 */
[----:B------:R-:W-:Y:S01]  /*1f90*/  ISETP.GT.U32.AND P5, PT, R5, R20, PT ;  /* 0x000000140500720c */ /* 0x000fe20003fa4070 */
[----:B------:R-:W-:Y:S01]  /*1fa0*/  @!P6 IMAD.IADD R19, R19, 0x1, -R5 ;  /* 0x000000011313e824 */ /* 0x000fe200078e0a05 */
[----:B------:R-:W-:Y:S01]  /*1fb0*/  ISETP.GT.U32.AND P6, PT, R5, R22, PT ;  /* 0x000000160500720c */ /* 0x000fe20003fc4070 */
[----:B------:R-:W-:Y:S01]  /*1fc0*/  VIADD R27, R8, 0xbc ;  /* 0x000000bc081b7836 */ /* 0x000fe20000000000 */
[----:B------:R-:W-:Y:S01]  /*1fd0*/  IABS R26, R25 ;  /* 0x00000019001a7213 */ /* 0x000fe20000000000 */
[----:B------:R-:W-:Y:S01]  /*1fe0*/  @!P1 IMAD.MOV R17, RZ, RZ, -R17 ;  /* 0x000000ffff119224 */ /* 0x000fe200078e0a11 */
[----:B------:R-:W-:Y:S01]  /*1ff0*/  ISETP.GE.AND P1, PT, R23, RZ, PT ;  /* 0x000000ff1700720c */ /* 0x000fe20003f26270 */
[----:B------:R-:W-:Y:S01]  /*2000*/  @!P2 IMAD.IADD R21, R21, 0x1, -R5 ;  /* 0x000000011515a824 */ /* 0x000fe200078e0a05 */
[----:B------:R-:W-:Y:S01]  /*2010*/  IABS R28, R27 ;  /* 0x0000001b001c7213 */ /* 0x000fe20000000000 */
[----:B------:R-:W-:Y:S01]  /*2020*/  IMAD.HI.U32 R18, R7, R26, RZ ;  /* 0x0000001a07127227 */ /* 0x000fe200078e00ff */
[----:B------:R-:W-:-:S03]  /*2030*/  ISETP.GE.AND P2, PT, R27, RZ, PT ;  /* 0x000000ff1b00720c */ /* 0x000fc60003f46270 */
[----:B------:R-:W-:Y:S02]  /*2040*/  IMAD.MOV R18, RZ, RZ, -R18 ;  /* 0x000000ffff127224 */ /* 0x000fe400078e0a12 */
[--C-:B------:R-:W-:Y:S01]  /*2050*/  @!P5 IMAD.IADD R20, R20, 0x1, -R5.reuse ;  /* 0x000000011414d824 */ /* 0x100fe200078e0a05 */
[----:B------:R-:W-:Y:S01]  /*2060*/  ISETP.GE.AND P5, PT, R25, RZ, PT ;  /* 0x000000ff1900720c */ /* 0x000fe20003fa6270 */
[----:B------:R-:W-:Y:S01]  /*2070*/  @!P6 IMAD.IADD R22, R22, 0x1, -R5 ;  /* 0x000000011616e824 */ /* 0x000fe200078e0a05 */
[----:B------:R-:W-:Y:S01]  /*2080*/  ISETP.GT.U32.AND P6, PT, R5, R21, PT ;  /* 0x000000150500720c */ /* 0x000fe20003fc4070 */
[----:B------:R-:W-:-:S04]  /*2090*/  IMAD.HI.U32 R23, R7, R28, RZ ;  /* 0x0000001c07177227 */ /* 0x000fc800078e00ff */
[C---:B------:R-:W-:Y:S02]  /*20a0*/  IMAD R24, R5.reuse, R18, R26 ;  /* 0x0000001205187224 */ /* 0x040fe400078e021a */
[----:B------:R-:W-:Y:S02]  /*20b0*/  IMAD.MOV.U32 R18, RZ, RZ, R20 ;  /* 0x000000ffff127224 */ /* 0x000fe400078e0014 */
[----:B------:R-:W-:Y:S02]  /*20c0*/  IMAD.MOV R23, RZ, RZ, -R23 ;  /* 0x000000ffff177224 */ /* 0x000fe400078e0a17 */
[----:B------:R-:W-:Y:S01]  /*20d0*/  @!P4 IMAD.MOV R18, RZ, RZ, -R18 ;  /* 0x000000ffff12c224 */ /* 0x000fe200078e0a12 */
[C---:B------:R-:W-:Y:S01]  /*20e0*/  ISETP.GT.U32.AND P4, PT, R5.reuse, R24, PT ;  /* 0x000000180500720c */ /* 0x040fe20003f84070 */
[----:B------:R-:W-:Y:S02]  /*20f0*/  VIADD R25, R8, 0xb8 ;  /* 0x000000b808197836 */ /* 0x000fe40000000000 */
[----:B------:R-:W-:-:S02]  /*2100*/  IMAD R23, R5, R23, R28 ;  /* 0x0000001705177224 */ /* 0x000fc400078e021c */
[----:B------:R-:W-:Y:S01]  /*2110*/  @!P3 IMAD.MOV R19, RZ, RZ, -R19 ;  /* 0x000000ffff13b224 */ /* 0x000fe200078e0a13 */
[----:B------:R-:W-:Y:S01]  /*2120*/  ISETP.GT.U32.AND P3, PT, R5, R22, PT ;  /* 0x000000160500720c */ /* 0x000fe20003f64070 */
[----:B------:R-:W-:Y:S01]  /*2130*/  @!P6 IMAD.IADD R21, R21, 0x1, -R5 ;  /* 0x000000011515e824 */ /* 0x000fe200078e0a05 */
[----:B------:R-:W-:Y:S01]  /*2140*/  IABS R26, R25 ;  /* 0x00000019001a7213 */ /* 0x000fe20000000000 */
[----:B------:R-:W-:Y:S01]  /*2150*/  VIADD R29, R8, 0xb4 ;  /* 0x000000b4081d7836 */ /* 0x000fe20000000000 */
[----:B------:R-:W-:Y:S01]  /*2160*/  ISETP.GT.U32.AND P6, PT, R5, R23, PT ;  /* 0x000000170500720c */ /* 0x000fe20003fc4070 */
[----:B------:R-:W-:Y:S02]  /*2170*/  @!P0 IMAD.MOV R21, RZ, RZ, -R21 ;  /* 0x000000ffff158224 */ /* 0x000fe400078e0a15 */
[----:B------:R-:W-:Y:S01]  /*2180*/  IMAD.HI.U32 R20, R7, R26, RZ ;  /* 0x0000001a07147227 */ /* 0x000fe200078e00ff */
[----:B------:R-:W-:-:S03]  /*2190*/  IABS R30, R29 ;  /* 0x0000001d001e7213 */ /* 0x000fc60000000000 */
[--C-:B------:R-:W-:Y:S02]  /*21a0*/  @!P4 IMAD.IADD R24, R24, 0x1, -R5.reuse ;  /* 0x000000011818c824 */ /* 0x100fe400078e0a05 */
[----:B------:R-:W-:Y:S02]  /*21b0*/  IMAD.MOV R20, RZ, RZ, -R20 ;  /* 0x000000ffff147224 */ /* 0x000fe400078e0a14 */
[----:B------:R-:W-:Y:S01]  /*21c0*/  @!P3 IMAD.IADD R22, R22, 0x1, -R5 ;  /* 0x000000011616b824 */ /* 0x000fe200078e0a05 */
[----:B------:R-:W-:Y:S01]  /*21d0*/  ISETP.GE.AND P3, PT, R25, RZ, PT ;  /* 0x000000ff1900720c */ /* 0x000fe20003f66270 */
[C---:B------:R-:W-:Y:S01]  /*21e0*/  IMAD R26, R5.reuse, R20, R26 ;  /* 0x00000014051a7224 */ /* 0x040fe200078e021a */
[----:B------:R-:W-:Y:S01]  /*21f0*/  ISETP.GT.U32.AND P0, PT, R5, R24, PT ;  /* 0x000000180500720c */ /* 0x000fe20003f04070 */
[----:B------:R-:W-:Y:S02]  /*2200*/  VIADD R31, R8, 0xb0 ;  /* 0x000000b0081f7836 */ /* 0x000fe40000000000 */
[----:B------:R-:W-:Y:S01]  /*2210*/  IMAD.HI.U32 R25, R7, R30, RZ ;  /* 0x0000001e07197227 */ /* 0x000fe200078e00ff */
[----:B------:R-:W-:-:S02]  /*2220*/  ISETP.GT.U32.AND P4, PT, R5, R26, PT ;  /* 0x0000001a0500720c */ /* 0x000fc40003f84070 */
[----:B------:R-:W-:Y:S01]  /*2230*/  IABS R32, R31 ;  /* 0x0000001f00207213 */ /* 0x000fe20000000000 */
[----:B------:R-:W-:Y:S02]  /*2240*/  VIADD R33, R8, 0xac ;  /* 0x000000ac08217836 */ /* 0x000fe40000000000 */
[----:B------:R-:W-:Y:S02]  /*2250*/  @!P6 IMAD.IADD R23, R23, 0x1, -R5 ;  /* 0x000000011717e824 */ /* 0x000fe400078e0a05 */
[----:B------:R-:W-:Y:S01]  /*2260*/  IMAD.MOV R25, RZ, RZ, -R25 ;  /* 0x000000ffff197224 */ /* 0x000fe200078e0a19 */
[----:B------:R-:W-:Y:S01]  /*2270*/  IABS R34, R33 ;  /* 0x0000002100227213 */ /* 0x000fe20000000000 */
[----:B------:R-:W-:Y:S01]  /*2280*/  IMAD.HI.U32 R27, R7, R32, RZ ;  /* 0x00000020071b7227 */ /* 0x000fe200078e00ff */
[----:B------:R-:W-:-:S03]  /*2290*/  ISETP.GT.U32.AND P6, PT, R5, R23, PT ;  /* 0x000000170500720c */ /* 0x000fc60003fc4070 */
[----:B------:R-:W-:Y:S02]  /*22a0*/  IMAD R25, R5, R25, R30 ;  /* 0x0000001905197224 */ /* 0x000fe400078e021e */
[----:B------:R-:W-:-:S04]  /*22b0*/  IMAD.HI.U32 R28, R7, R34, RZ ;  /* 0x00000022071c7227 */ /* 0x000fc800078e00ff */
[----:B------:R-:W-:Y:S01]  /*22c0*/  @!P0 IMAD.IADD R24, R24, 0x1, -R5 ;  /* 0x0000000118188824 */ /* 0x000fe200078e0a05 */
[C---:B------:R-:W-:Y:S01]  /*22d0*/  ISETP.GT.U32.AND P0, PT, R5.reuse, R25, PT ;  /* 0x000000190500720c */ /* 0x040fe20003f04070 */
[----:B------:R-:W-:Y:S02]  /*22e0*/  IMAD.MOV.U32 R20, RZ, RZ, R22 ;  /* 0x000000ffff147224 */ /* 0x000fe400078e0016 */
[----:B------:R-:W-:Y:S02]  /*22f0*/  IMAD.MOV R27, RZ, RZ, -R27 ;  /* 0x000000ffff1b7224 */ /* 0x000fe400078e0a1b */
[----:B------:R-:W-:Y:S02]  /*2300*/  IMAD.MOV R22, RZ, RZ, -R28 ;  /* 0x000000ffff167224 */ /* 0x000fe400078e0a1c */
[----:B------:R-:W-:Y:S02]  /*2310*/  @!P4 IMAD.IADD R26, R26, 0x1, -R5 ;  /* 0x000000011a1ac824 */ /* 0x000fe400078e0a05 */
[----:B------:R-:W-:-:S02]  /*2320*/  IMAD R28, R5, R27, R32 ;  /* 0x0000001b051c7224 */ /* 0x000fc400078e0220 */
[----:B------:R-:W-:Y:S01]  /*2330*/  @!P1 IMAD.MOV R20, RZ, RZ, -R20 ;  /* 0x000000ffff149224 */ /* 0x000fe200078e0a14 */
[----:B------:R-:W-:Y:S01]  /*2340*/  ISETP.GE.AND P1, PT, R29, RZ, PT ;  /* 0x000000ff1d00720c */ /* 0x000fe20003f26270 */
[C---:B------:R-:W-:Y:S01]  /*2350*/  IMAD R27, R5.reuse, R22, R34 ;  /* 0x00000016051b7224 */ /* 0x040fe200078e0222 */
[----:B------:R-:W-:Y:S01]  /*2360*/  ISETP.GT.U32.AND P4, PT, R5, R26, PT ;  /* 0x0000001a0500720c */ /* 0x000fe20003f84070 */
[----:B------:R-:W-:Y:S01]  /*2370*/  @!P6 IMAD.IADD R23, R23, 0x1, -R5 ;  /* 0x000000011717e824 */ /* 0x000fe200078e0a05 */
[C---:B------:R-:W-:Y:S01]  /*2380*/  ISETP.GT.U32.AND P6, PT, R5.reuse, R28, PT ;  /* 0x0000001c0500720c */ /* 0x040fe20003fc4070 */
[----:B------:R-:W-:Y:S02]  /*2390*/  VIADD R29, R8, 0xa8 ;  /* 0x000000a8081d7836 */ /* 0x000fe40000000000 */
[----:B------:R-:W-:Y:S01]  /*23a0*/  @!P2 IMAD.MOV R23, RZ, RZ, -R23 ;  /* 0x000000ffff17a224 */ /* 0x000fe200078e0a17 */
[----:B------:R-:W-:Y:S01]  /*23b0*/  ISETP.GT.U32.AND P2, PT, R5, R27, PT ;  /* 0x0000001b0500720c */ /* 0x000fe20003f44070 */
[----:B------:R-:W-:Y:S01]  /*23c0*/  IMAD.MOV.U32 R22, RZ, RZ, R24 ;  /* 0x000000ffff167224 */ /* 0x000fe200078e0018 */
[----:B------:R-:W-:Y:S01]  /*23d0*/  IABS R30, R29 ;  /* 0x0000001d001e7213 */ /* 0x000fe20000000000 */
[----:B------:R-:W-:-:S02]  /*23e0*/  @!P0 IMAD.IADD R25, R25, 0x1, -R5 ;  /* 0x0000000119198824 */ /* 0x000fc400078e0a05 */
[----:B------:R-:W-:Y:S01]  /*23f0*/  @!P5 IMAD.MOV R22, RZ, RZ, -R22 ;  /* 0x000000ffff16d224 */ /* 0x000fe200078e0a16 */
[----:B------:R-:W-:Y:S01]  /*2400*/  ISETP.GE.AND P5, PT, R31, RZ, PT ;  /* 0x000000ff1f00720c */ /* 0x000fe20003fa6270 */
[----:B------:R-:W-:Y:S01]  /*2410*/  IMAD.HI.U32 R24, R7, R30, RZ ;  /* 0x0000001e07187227 */ /* 0x000fe200078e00ff */
[----:B------:R-:W-:-:S03]  /*2420*/  ISETP.GT.U32.AND P0, PT, R5, R25, PT ;  /* 0x000000190500720c */ /* 0x000fc60003f04070 */
[----:B------:R-:W-:Y:S02]  /*2430*/  VIADD R31, R8, 0xa4 ;  /* 0x000000a4081f7836 */ /* 0x000fe40000000000 */
[--C-:B------:R-:W-:Y:S01]  /*2440*/  @!P4 IMAD.IADD R26, R26, 0x1, -R5.reuse ;  /* 0x000000011a1ac824 */ /* 0x100fe200078e0a05 */
[----:B------:R-:W-:Y:S01]  /*2450*/  ISETP.GE.AND P4, PT, R33, RZ, PT ;  /* 0x000000ff2100720c */ /* 0x000fe20003f86270 */
[----:B------:R-:W-:Y:S01]  /*2460*/  IMAD.MOV R24, RZ, RZ, -R24 ;  /* 0x000000ffff187224 */ /* 0x000fe200078e0a18 */
[----:B------:R-:W-:Y:S01]  /*2470*/  IABS R32, R31 ;  /* 0x0000001f00207213 */ /* 0x000fe20000000000 */
[----:B------:R-:W-:Y:S02]  /*2480*/  VIADD R33, R8, 0xa0 ;  /* 0x000000a008217836 */ /* 0x000fe40000000000 */
[----:B------:R-:W-:Y:S02]  /*2490*/  @!P2 IMAD.IADD R27, R27, 0x1, -R5 ;  /* 0x000000011b1ba824 */ /* 0x000fe400078e0a05 */
[C---:B------:R-:W-:Y:S01]  /*24a0*/  IMAD R30, R5.reuse, R24, R30 ;  /* 0x00000018051e7224 */ /* 0x040fe200078e021e */
[----:B------:R-:W-:Y:S01]  /*24b0*/  IABS R34, R33 ;  /* 0x0000002100227213 */ /* 0x000fe20000000000 */
[----:B------:R-:W-:Y:S01]  /*24c0*/  IMAD.MOV.U32 R24, RZ, RZ, R26 ;  /* 0x000000ffff187224 */ /* 0x000fe200078e001a */
[----:B------:R-:W-:Y:S01]  /*24d0*/  ISETP.GT.U32.AND P2, PT, R5, R27, PT ;  /* 0x0000001b0500720c */ /* 0x000fe20003f44070 */
[----:B------:R-:W-:-:S04]  /*24e0*/  IMAD.HI.U32 R26, R7, R32, RZ ;  /* 0x00000020071a7227 */ /* 0x000fc800078e00ff */
[----:B------:R-:W-:Y:S01]  /*24f0*/  @!P3 IMAD.MOV R24, RZ, RZ, -R24 ;  /* 0x000000ffff18b224 */ /* 0x000fe200078e0a18 */
[----:B------:R-:W-:Y:S01]  /*2500*/  ISETP.GT.U32.AND P3, PT, R5, R30, PT ;  /* 0x0000001e0500720c */ /* 0x000fe20003f64070 */
[----:B------:R-:W-:Y:S01]  /*2510*/  @!P0 IMAD.IADD R25, R25, 0x1, -R5 ;  /* 0x0000000119198824 */ /* 0x000fe200078e0a05 */
[----:B------:R-:W-:Y:S01]  /*2520*/  ISETP.GE.AND P0, PT, R29, RZ, PT ;  /* 0x000000ff1d00720c */ /* 0x000fe20003f06270 */
[----:B------:R-:W-:Y:S02]  /*2530*/  IMAD.MOV R29, RZ, RZ, -R26 ;  /* 0x000000ffff1d7224 */ /* 0x000fe400078e0a1a */
[----:B------:R-:W-:-:S04]  /*2540*/  IMAD.HI.U32 R26, R7, R34, RZ ;  /* 0x00000022071a7227 */ /* 0x000fc800078e00ff */
[--C-:B------:R-:W-:Y:S02]  /*2550*/  @!P6 IMAD.IADD R28, R28, 0x1, -R5.reuse ;  /* 0x000000011c1ce824 */ /* 0x100fe400078e0a05 */
[C---:B------:R-:W-:Y:S02]  /*2560*/  IMAD R29, R5.reuse, R29, R32 ;  /* 0x0000001d051d7224 */ /* 0x040fe400078e0220 */
[----:B------:R-:W-:Y:S01]  /*2570*/  IMAD.MOV R32, RZ, RZ, -R26 ;  /* 0x000000ffff207224 */ /* 0x000fe200078e0a1a */
[----:B------:R-:W-:Y:S01]  /*2580*/  ISETP.GT.U32.AND P6, PT, R5, R28, PT ;  /* 0x0000001c0500720c */ /* 0x000fe20003fc4070 */
[--C-:B------:R-:W-:Y:S01]  /*2590*/  @!P2 IMAD.IADD R27, R27, 0x1, -R5.reuse ;  /* 0x000000011b1ba824 */ /* 0x100fe200078e0a05 */
[C---:B------:R-:W-:Y:S01]  /*25a0*/  ISETP.GT.U32.AND P2, PT, R5.reuse, R29, PT ;  /* 0x0000001d0500720c */ /* 0x040fe20003f44070 */
[----:B------:R-:W-:Y:S02]  /*25b0*/  IMAD R32, R5, R32, R34 ;  /* 0x0000002005207224 */ /* 0x000fe400078e0222 */
[----:B------:R-:W-:-:S02]  /*25c0*/  @!P3 IMAD.IADD R30, R30, 0x1, -R5 ;  /* 0x000000011e1eb824 */ /* 0x000fc400078e0a05 */
[----:B------:R-:W-:Y:S01]  /*25d0*/  @!P4 IMAD.MOV R27, RZ, RZ, -R27 ;  /* 0x000000ffff1bc224 */ /* 0x000fe200078e0a1b */
[C---:B------:R-:W-:Y:S01]  /*25e0*/  ISETP.GT.U32.AND P4, PT, R5.reuse, R32, PT ;  /* 0x000000200500720c */ /* 0x040fe20003f84070 */
[----:B------:R-:W-:Y:S01]  /*25f0*/  VIADD R35, R8, 0x9c ;  /* 0x0000009c08237836 */ /* 0x000fe20000000000 */
[----:B------:R-:W-:Y:S01]  /*2600*/  ISETP.GT.U32.AND P3, PT, R5, R30, PT ;  /* 0x0000001e0500720c */ /* 0x000fe20003f64070 */
[----:B------:R-:W-:Y:S01]  /*2610*/  @!P1 IMAD.MOV R25, RZ, RZ, -R25 ;  /* 0x000000ffff199224 */ /* 0x000fe200078e0a19 */
[----:B------:R-:W-:Y:S01]  /*2620*/  ISETP.GE.AND P1, PT, R33, RZ, PT ;  /* 0x000000ff2100720c */ /* 0x000fe20003f26270 */
[--C-:B------:R-:W-:Y:S01]  /*2630*/  @!P6 IMAD.IADD R28, R28, 0x1, -R5.reuse ;  /* 0x000000011c1ce824 */ /* 0x100fe200078e0a05 */
[----:B------:R-:W-:Y:S01]  /*2640*/  IABS R36, R35 ;  /* 0x0000002300247213 */ /* 0x000fe20000000000 */
[----:B------:R-:W-:Y:S01]  /*2650*/  @!P2 IMAD.IADD R29, R29, 0x1, -R5 ;  /* 0x000000011d1da824 */ /* 0x000fe200078e0a05 */
[----:B------:R-:W-:Y:S01]  /*2660*/  ISETP.GE.AND P6, PT, R31, RZ, PT ;  /* 0x000000ff1f00720c */ /* 0x000fe20003fc6270 */
[----:B------:R-:W-:-:S02]  /*2670*/  IMAD.MOV.U32 R26, RZ, RZ, R28 ;  /* 0x000000ffff1a7224 */ /* 0x000fc400078e001c */
[----:B------:R-:W-:Y:S01]  /*2680*/  IMAD.HI.U32 R28, R7, R36, RZ ;  /* 0x00000024071c7227 */ /* 0x000fe200078e00ff */
[----:B------:R-:W-:-:S03]  /*2690*/  ISETP.GT.U32.AND P2, PT, R5, R29, PT ;  /* 0x0000001d0500720c */ /* 0x000fc60003f44070 */
[----:B------:R-:W-:Y:S02]  /*26a0*/  VIADD R31, R8, 0x98 ;  /* 0x00000098081f7836 */ /* 0x000fe40000000000 */
[--C-:B------:R-:W-:Y:S02]  /*26b0*/  @!P4 IMAD.IADD R32, R32, 0x1, -R5.reuse ;  /* 0x000000012020c824 */ /* 0x100fe400078e0a05 */
[----:B------:R-:W-:Y:S01]  /*26c0*/  @!P5 IMAD.MOV R26, RZ, RZ, -R26 ;  /* 0x000000ffff1ad224 */ /* 0x000fe200078e0a1a */
[----:B------:R-:W-:Y:S01]  /*26d0*/  ISETP.GE.AND P5, PT, R35, RZ, PT ;  /* 0x000000ff2300720c */ /* 0x000fe20003fa6270 */
[----:B------:R-:W-:Y:S01]  /*26e0*/  IMAD.MOV R28, RZ, RZ, -R28 ;  /* 0x000000ffff1c7224 */ /* 0x000fe200078e0a1c */
[----:B------:R-:W-:Y:S01]  /*26f0*/  IABS R34, R31 ;  /* 0x0000001f00227213 */ /* 0x000fe20000000000 */
[----:B------:R-:W-:Y:S01]  /*2700*/  VIADD R35, R8, 0x94 ;  /* 0x0000009408237836 */ /* 0x000fe20000000000 */
[----:B------:R-:W-:Y:S01]  /*2710*/  ISETP.GT.U32.AND P4, PT, R5, R32, PT ;  /* 0x000000200500720c */ /* 0x000fe20003f84070 */
[----:B------:R-:W-:Y:S01]  /*2720*/  @!P3 IMAD.IADD R30, R30, 0x1, -R5 ;  /* 0x000000011e1eb824 */ /* 0x000fe200078e0a05 */
[----:B------:R-:W-:Y:S01]  /*2730*/  ISETP.GE.AND P3, PT, R31, RZ, PT ;  /* 0x000000ff1f00720c */ /* 0x000fe20003f66270 */
[----:B------:R-:W-:Y:S01]  /*2740*/  IMAD R31, R5, R28, R36 ;  /* 0x0000001c051f7224 */ /* 0x000fe200078e0224 */
[----:B------:R-:W-:Y:S01]  /*2750*/  IABS R36, R35 ;  /* 0x0000002300247213 */ /* 0x000fe20000000000 */
[----:B------:R-:W-:-:S02]  /*2760*/  IMAD.MOV.U32 R28, RZ, RZ, R30 ;  /* 0x000000ffff1c7224 */ /* 0x000fc400078e001e */
[----:B------:R-:W-:-:S04]  /*2770*/  IMAD.HI.U32 R30, R7, R34, RZ ;  /* 0x00000022071e7227 */ /* 0x000fc800078e00ff */
[----:B------:R-:W-:Y:S02]  /*2780*/  IMAD.MOV R33, RZ, RZ, -R30 ;  /* 0x000000ffff217224 */ /* 0x000fe400078e0a1e */
[----:B------:R-:W-:Y:S01]  /*2790*/  @!P0 IMAD.MOV R28, RZ, RZ, -R28 ;  /* 0x000000ffff1c8224 */ /* 0x000fe200078e0a1c */
[----:B------:R-:W-:Y:S01]  /*27a0*/  ISETP.GT.U32.AND P0, PT, R5, R31, PT ;  /* 0x0000001f0500720c */ /* 0x000fe20003f04070 */
[----:B------:R-:W-:-:S04]  /*27b0*/  IMAD.HI.U32 R30, R7, R36, RZ ;  /* 0x00000024071e7227 */ /* 0x000fc800078e00ff */
[----:B------:R-:W-:Y:S02]  /*27c0*/  IMAD.MOV R30, RZ, RZ, -R30 ;  /* 0x000000ffff1e7224 */ /* 0x000fe400078e0a1e */
[----:B------:R-:W-:Y:S02]  /*27d0*/  @!P4 IMAD.IADD R32, R32, 0x1, -R5 ;  /* 0x000000012020c824 */ /* 0x000fe400078e0a05 */
[C---:B------:R-:W-:Y:S02]  /*27e0*/  IMAD R34, R5.reuse, R33, R34 ;  /* 0x0000002105227224 */ /* 0x040fe400078e0222 */
[C---:B------:R-:W-:Y:S02]  /*27f0*/  IMAD R33, R5.reuse, R30, R36 ;  /* 0x0000001e05217224 */ /* 0x040fe400078e0224 */
[----:B------:R-:W-:Y:S01]  /*2800*/  IMAD.MOV.U32 R30, RZ, RZ, R32 ;  /* 0x000000ffff1e7224 */ /* 0x000fe200078e0020 */
[----:B------:R-:W-:Y:S01]  /*2810*/  ISETP.GT.U32.AND P4, PT, R5, R34, PT ;  /* 0x000000220500720c */ /* 0x000fe20003f84070 */
[----:B------:R-:W-:-:S02]  /*2820*/  VIADD R37, R8, 0x90 ;  /* 0x0000009008257836 */ /* 0x000fc40000000000 */
[----:B------:R-:W-:Y:S01]  /*2830*/  @!P1 IMAD.MOV R30, RZ, RZ, -R30 ;  /* 0x000000ffff1e9224 */ /* 0x000fe200078e0a1e */
[----:B------:R-:W-:Y:S01]  /*2840*/  ISETP.GT.U32.AND P1, PT, R5, R33, PT ;  /* 0x000000210500720c */ /* 0x000fe20003f24070 */
[--C-:B------:R-:W-:Y:S01]  /*2850*/  @!P0 IMAD.IADD R31, R31, 0x1, -R5.reuse ;  /* 0x000000011f1f8824 */ /* 0x100fe200078e0a05 */
[----:B------:R-:W-:Y:S01]  /*2860*/  IABS R38, R37 ;  /* 0x0000002500267213 */ /* 0x000fe20000000000 */
[----:B------:R-:W-:Y:S01]  /*2870*/  @!P2 IMAD.IADD R29, R29, 0x1, -R5 ;  /* 0x000000011d1da824 */ /* 0x000fe200078e0a05 */
[----:B------:R-:W-:Y:S01]  /*2880*/  ISETP.GE.AND P2, PT, R35, RZ, PT ;  /* 0x000000ff2300720c */ /* 0x000fe20003f46270 */
[----:B------:R-:W-:Y:S01]  /*2890*/  VIADD R41, R8, 0x88 ;  /* 0x0000008808297836 */ /* 0x000fe20000000000 */
[----:B------:R-:W-:Y:S01]  /*28a0*/  ISETP.GT.U32.AND P0, PT, R5, R31, PT ;  /* 0x0000001f0500720c */ /* 0x000fe20003f04070 */
[----:B------:R-:W-:-:S03]  /*28b0*/  IMAD.HI.U32 R35, R7, R38, RZ ;  /* 0x0000002607237227 */ /* 0x000fc600078e00ff */
[----:B------:R-:W-:Y:S01]  /*28c0*/  IABS R40, R41 ;  /* 0x0000002900287213 */ /* 0x000fe20000000000 */
[----:B------:R-:W-:Y:S01]  /*28d0*/  @!P6 IMAD.MOV R29, RZ, RZ, -R29 ;  /* 0x000000ffff1de224 */ /* 0x000fe200078e0a1d */
[----:B------:R-:W-:Y:S01]  /*28e0*/  ISETP.GE.AND P6, PT, R37, RZ, PT ;  /* 0x000000ff2500720c */ /* 0x000fe20003fc6270 */
[----:B------:R-:W-:Y:S02]  /*28f0*/  IMAD.MOV R35, RZ, RZ, -R35 ;  /* 0x000000ffff237224 */ /* 0x000fe400078e0a23 */
[----:B------:R-:W-:Y:S02]  /*2900*/  VIADD R37, R8, 0x8c ;  /* 0x0000008c08257836 */ /* 0x000fe40000000000 */
[--C-:B------:R-:W-:Y:S02]  /*2910*/  @!P1 IMAD.IADD R33, R33, 0x1, -R5.reuse ;  /* 0x0000000121219824 */ /* 0x100fe400078e0a05 */
[----:B------:R-:W-:Y:S01]  /*2920*/  IMAD R36, R5, R35, R38 ;  /* 0x0000002305247224 */ /* 0x000fe200078e0226 */
[----:B------:R-:W-:Y:S01]  /*2930*/  IABS R38, R37 ;  /* 0x0000002500267213 */ /* 0x000fe20000000000 */
[--C-:B------:R-:W-:Y:S01]  /*2940*/  @!P0 IMAD.IADD R31, R31, 0x1, -R5.reuse ;  /* 0x000000011f1f8824 */ /* 0x100fe200078e0a05 */
[C---:B------:R-:W-:Y:S01]  /*2950*/  ISETP.GT.U32.AND P1, PT, R5.reuse, R33, PT ;  /* 0x000000210500720c */ /* 0x040fe20003f24070 */
[----:B------:R-:W-:Y:S01]  /*2960*/  @!P4 IMAD.IADD R34, R34, 0x1, -R5 ;  /* 0x000000012222c824 */ /* 0x000fe200078e0a05 */
[----:B------:R-:W-:Y:S01]  /*2970*/  ISETP.GT.U32.AND P0, PT, R5, R36, PT ;  /* 0x000000240500720c */ /* 0x000fe20003f04070 */
[----:B------:R-:W-:-:S03]  /*2980*/  IMAD.HI.U32 R32, R7, R38, RZ ;  /* 0x0000002607207227 */ /* 0x000fc600078e00ff */
[----:B------:R-:W-:Y:S01]  /*2990*/  ISETP.GT.U32.AND P4, PT, R5, R34, PT ;  /* 0x000000220500720c */ /* 0x000fe20003f84070 */
[----:B------:R-:W-:-:S04]  /*29a0*/  IMAD.HI.U32 R35, R7, R40, RZ ;  /* 0x0000002807237227 */ /* 0x000fc800078e00ff */
[----:B------:R-:W-:Y:S02]  /*29b0*/  IMAD.MOV R32, RZ, RZ, -R32 ;  /* 0x000000ffff207224 */ /* 0x000fe400078e0a20 */
[----:B------:R-:W-:Y:S02]  /*29c0*/  IMAD.MOV R39, RZ, RZ, -R35 ;  /* 0x000000ffff277224 */ /* 0x000fe400078e0a23 */
[C---:B------:R-:W-:Y:S02]  /*29d0*/  IMAD R35, R5.reuse, R32, R38 ;  /* 0x0000002005237224 */ /* 0x040fe400078e0226 */
[----:B------:R-:W-:Y:S02]  /*29e0*/  IMAD R38, R5, R39, R40 ;  /* 0x0000002705267224 */ /* 0x000fe400078e0228 */
[--C-:B------:R-:W-:Y:S01]  /*29f0*/  @!P1 IMAD.IADD R33, R33, 0x1, -R5.reuse ;  /* 0x0000000121219824 */ /* 0x100fe200078e0a05 */
[----:B------:R-:W-:Y:S01]  /*2a00*/  ISETP.GT.U32.AND P1, PT, R5, R35, PT ;  /* 0x000000230500720c */ /* 0x000fe20003f24070 */
[----:B------:R-:W-:-:S02]  /*2a10*/  @!P0 IMAD.IADD R36, R36, 0x1, -R5 ;  /* 0x0000000124248824 */ /* 0x000fc400078e0a05 */
[----:B------:R-:W-:Y:S01]  /*2a20*/  @!P2 IMAD.MOV R33, RZ, RZ, -R33 ;  /* 0x000000ffff21a224 */ /* 0x000fe200078e0a21 */
[C---:B------:R-:W-:Y:S01]  /*2a30*/  ISETP.GT.U32.AND P2, PT, R5.reuse, R38, PT ;  /* 0x000000260500720c */ /* 0x040fe20003f44070 */
[----:B------:R-:W-:Y:S01]  /*2a40*/  VIADD R43, R8, 0x84 ;  /* 0x00000084082b7836 */ /* 0x000fe20000000000 */
[----:B------:R-:W-:Y:S01]  /*2a50*/  ISETP.GT.U32.AND P0, PT, R5, R36, PT ;  /* 0x000000240500720c */ /* 0x000fe20003f04070 */
[----:B------:R-:W-:Y:S01]  /*2a60*/  @!P4 IMAD.IADD R34, R34, 0x1, -R5 ;  /* 0x000000012222c824 */ /* 0x000fe200078e0a05 */
[----:B------:R-:W-:Y:S01]  /*2a70*/  ISETP.GE.AND P4, PT, R41, RZ, PT ;  /* 0x000000ff2900720c */ /* 0x000fe20003f86270 */
[----:B------:R-:W-:Y:S01]  /*2a80*/  @!P5 IMAD.MOV R31, RZ, RZ, -R31 ;  /* 0x000000ffff1fd224 */ /* 0x000fe200078e0a1f */
[----:B------:R-:W-:Y:S01]  /*2a90*/  IABS R42, R43 ;  /* 0x0000002b002a7213 */ /* 0x000fe20000000000 */
[----:B------:R-:W-:Y:S01]  /*2aa0*/  IMAD.MOV.U32 R32, RZ, RZ, R34 ;  /* 0x000000ffff207224 */ /* 0x000fe200078e0022 */
[----:B------:R-:W-:Y:S01]  /*2ab0*/  ISETP.GE.AND P5, PT, R37, RZ, PT ;  /* 0x000000ff2500720c */ /* 0x000fe20003fa6270 */
[----:B------:R-:W-:-:S02]  /*2ac0*/  VIADD R34, R8, 0x80 ;  /* 0x0000008008227836 */ /* 0x000fc40000000000 */
[----:B------:R-:W-:-:S03]  /*2ad0*/  IMAD.HI.U32 R37, R7, R42, RZ ;  /* 0x0000002a07257227 */ /* 0x000fc600078e00ff */
[----:B------:R-:W-:Y:S01]  /*2ae0*/  IABS R40, R34 ;  /* 0x0000002200287213 */ /* 0x000fe20000000000 */
[--C-:B------:R-:W-:Y:S02]  /*2af0*/  @!P2 IMAD.IADD R38, R38, 0x1, -R5.reuse ;  /* 0x000000012626a824 */ /* 0x100fe400078e0a05 */
[----:B------:R-:W-:Y:S01]  /*2b00*/  @!P0 IMAD.IADD R36, R36, 0x1, -R5 ;  /* 0x0000000124248824 */ /* 0x000fe200078e0a05 */
[----:B------:R-:W-:Y:S01]  /*2b10*/  ISETP.GE.AND P0, PT, R34, RZ, PT ;  /* 0x000000ff2200720c */ /* 0x000fe20003f06270 */
[----:B------:R-:W-:Y:S01]  /*2b20*/  IMAD.MOV R37, RZ, RZ, -R37 ;  /* 0x000000ffff257224 */ /* 0x000fe200078e0a25 */
[----:B------:R-:W-:Y:S01]  /*2b30*/  ISETP.GT.U32.AND P2, PT, R5, R38, PT ;  /* 0x000000260500720c */ /* 0x000fe20003f44070 */
[----:B------:R-:W-:Y:S02]  /*2b40*/  IMAD.MOV.U32 R34, RZ, RZ, R36 ;  /* 0x000000ffff227224 */ /* 0x000fe400078e0024 */
[----:B------:R-:W-:-:S04]  /*2b50*/  IMAD.HI.U32 R36, R7, R40, RZ ;  /* 0x0000002807247227 */ /* 0x000fc800078e00ff */
[C---:B------:R-:W-:Y:S02]  /*2b60*/  IMAD R37, R5.reuse, R37, R42 ;  /* 0x0000002505257224 */ /* 0x040fe400078e022a */
[----:B------:R-:W-:Y:S02]  /*2b70*/  IMAD.MOV R36, RZ, RZ, -R36 ;  /* 0x000000ffff247224 */ /* 0x000fe400078e0a24 */
[----:B------:R-:W-:Y:S01]  /*2b80*/  @!P6 IMAD.MOV R34, RZ, RZ, -R34 ;  /* 0x000000ffff22e224 */ /* 0x000fe200078e0a22 */
[C---:B------:R-:W-:Y:S01]  /*2b90*/  ISETP.GT.U32.AND P6, PT, R5.reuse, R37, PT ;  /* 0x000000250500720c */ /* 0x040fe20003fc4070 */
[----:B------:R-:W-:Y:S02]  /*2ba0*/  IMAD R40, R5, R36, R40 ;  /* 0x0000002405287224 */ /* 0x000fe400078e0228 */
[----:B------:R-:W-:Y:S02]  /*2bb0*/  VIADD R41, R8, 0x7c ;  /* 0x0000007c08297836 */ /* 0x000fe40000000000 */
[----:B------:R-:W-:-:S02]  /*2bc0*/  @!P1 IMAD.IADD R35, R35, 0x1, -R5 ;  /* 0x0000000123239824 */ /* 0x000fc400078e0a05 */
[--C-:B------:R-:W-:Y:S01]  /*2bd0*/  @!P2 IMAD.IADD R38, R38, 0x1, -R5.reuse ;  /* 0x000000012626a824 */ /* 0x100fe200078e0a05 */
[----:B------:R-:W-:Y:S01]  /*2be0*/  ISETP.GT.U32.AND P2, PT, R5, R40, PT ;  /* 0x000000280500720c */ /* 0x000fe20003f44070 */
[----:B------:R-:W-:Y:S01]  /*2bf0*/  @!P3 IMAD.MOV R32, RZ, RZ, -R32 ;  /* 0x000000ffff20b224 */ /* 0x000fe200078e0a20 */
[----:B------:R-:W-:Y:S01]  /*2c00*/  ISETP.GE.AND P3, PT, R43, RZ, PT ;  /* 0x000000ff2b00720c */ /* 0x000fe20003f66270 */
[C---:B------:R-:W-:Y:S01]  /*2c10*/  VIADD R43, R8.reuse, 0x78 ;  /* 0x00000078082b7836 */ /* 0x040fe20000000000 */
[----:B------:R-:W-:Y:S01]  /*2c20*/  IABS R42, R41 ;  /* 0x00000029002a7213 */ /* 0x000fe20000000000 */
[----:B------:R-:W-:Y:S01]  /*2c30*/  @!P6 IMAD.IADD R37, R37, 0x1, -R5 ;  /* 0x000000012525e824 */ /* 0x000fe200078e0a05 */
[----:B------:R-:W-:Y:S01]  /*2c40*/  ISETP.GT.U32.AND P1, PT, R5, R35, PT ;  /* 0x000000230500720c */ /* 0x000fe20003f24070 */
[----:B------:R-:W-:Y:S01]  /*2c50*/  VIADD R45, R8, 0x74 ;  /* 0x00000074082d7836 */ /* 0x000fe20000000000 */
[----:B------:R-:W-:Y:S01]  /*2c60*/  IABS R44, R43 ;  /* 0x0000002b002c7213 */ /* 0x000fe20000000000 */
[----:B------:R-:W-:Y:S01]  /*2c70*/  IMAD.HI.U32 R39, R7, R42, RZ ;  /* 0x0000002a07277227 */ /* 0x000fe200078e00ff */
[----:B------:R-:W-:-:S02]  /*2c80*/  ISETP.GT.U32.AND P6, PT, R5, R37, PT ;  /* 0x000000250500720c */ /* 0x000fc40003fc4070 */
[----:B------:R-:W-:Y:S01]  /*2c90*/  IABS R46, R45 ;  /* 0x0000002d002e7213 */ /* 0x000fe20000000000 */
[----:B------:R-:W-:Y:S02]  /*2ca0*/  IMAD.MOV R39, RZ, RZ, -R39 ;  /* 0x000000ffff277224 */ /* 0x000fe400078e0a27 */
[----:B------:R-:W-:-:S04]  /*2cb0*/  IMAD.HI.U32 R36, R7, R44, RZ ;  /* 0x0000002c07247227 */ /* 0x000fc800078e00ff */
[--C-:B------:R-:W-:Y:S02]  /*2cc0*/  @!P2 IMAD.IADD R40, R40, 0x1, -R5.reuse ;  /* 0x000000012828a824 */ /* 0x100fe400078e0a05 */
[----:B------:R-:W-:Y:S02]  /*2cd0*/  IMAD R39, R5, R39, R42 ;  /* 0x0000002705277224 */ /* 0x000fe400078e022a */
[----:B------:R-:W-:Y:S01]  /*2ce0*/  @!P1 IMAD.IADD R35, R35, 0x1, -R5 ;  /* 0x0000000123239824 */ /* 0x000fe200078e0a05 */
[----:B------:R-:W-:Y:S01]  /*2cf0*/  ISETP.GE.AND P1, PT, R41, RZ, PT ;  /* 0x000000ff2900720c */ /* 0x000fe20003f26270 */
[----:B------:R-:W-:Y:S01]  /*2d00*/  IMAD.MOV R42, RZ, RZ, -R36 ;  /* 0x000000ffff2a7224 */ /* 0x000fe200078e0a24 */
[----:B------:R-:W-:Y:S01]  /*2d10*/  ISETP.GT.U32.AND P2, PT, R5, R40, PT ;  /* 0x000000280500720c */ /* 0x000fe20003f44070 */
[----:B------:R-:W-:-:S04]  /*2d20*/  IMAD.HI.U32 R41, R7, R46, RZ ;  /* 0x0000002e07297227 */ /* 0x000fc800078e00ff */
[----:B------:R-:W-:Y:S02]  /*2d30*/  IMAD R42, R5, R42, R44 ;  /* 0x0000002a052a7224 */ /* 0x000fe400078e022c */
[----:B------:R-:W-:Y:S02]  /*2d40*/  IMAD.MOV R41, RZ, RZ, -R41 ;  /* 0x000000ffff297224 */ /* 0x000fe400078e0a29 */
[----:B------:R-:W-:Y:S01]  /*2d50*/  @!P6 IMAD.IADD R37, R37, 0x1, -R5 ;  /* 0x000000012525e824 */ /* 0x000fe200078e0a05 */
[C---:B------:R-:W-:Y:S01]  /*2d60*/  ISETP.GT.U32.AND P6, PT, R5.reuse, R42, PT ;  /* 0x0000002a0500720c */ /* 0x040fe20003fc4070 */
[C---:B------:R-:W-:Y:S02]  /*2d70*/  IMAD R41, R5.reuse, R41, R46 ;  /* 0x0000002905297224 */ /* 0x040fe400078e022e */
[----:B------:R-:W-:Y:S01]  /*2d80*/  @!P5 IMAD.MOV R35, RZ, RZ, -R35 ;  /* 0x000000ffff23d224 */ /* 0x000fe200078e0a23 */
[C---:B------:R-:W-:Y:S01]  /*2d90*/  ISETP.GT.U32.AND P5, PT, R5.reuse, R39, PT ;  /* 0x000000270500720c */ /* 0x040fe20003fa4070 */
[----:B------:R-:W-:Y:S01]  /*2da0*/  @!P2 IMAD.IADD R40, R40, 0x1, -R5 ;  /* 0x000000012828a824 */ /* 0x000fe200078e0a05 */
[----:B------:R-:W-:Y:S01]  /*2db0*/  ISETP.GT.U32.AND P2, PT, R5, R41, PT ;  /* 0x000000290500720c */ /* 0x000fe20003f44070 */
[----:B------:R-:W-:-:S02]  /*2dc0*/  VIADD R47, R8, 0x70 ;  /* 0x00000070082f7836 */ /* 0x000fc40000000000 */
[----:B------:R-:W-:Y:S02]  /*2dd0*/  VIADD R49, R8, 0x6c ;  /* 0x0000006c08317836 */ /* 0x000fe40000000000 */
[----:B------:R-:W-:Y:S01]  /*2de0*/  IMAD.MOV.U32 R36, RZ, RZ, R38 ;  /* 0x000000ffff247224 */ /* 0x000fe200078e0026 */
[----:B------:R-:W-:Y:S01]  /*2df0*/  IABS R46, R47 ;  /* 0x0000002f002e7213 */ /* 0x000fe20000000000 */
[--C-:B------:R-:W-:Y:S01]  /*2e00*/  @!P6 IMAD.IADD R42, R42, 0x1, -R5.reuse ;  /* 0x000000012a2ae824 */ /* 0x100fe200078e0a05 */
[----:B------:R-:W-:Y:S01]  /*2e10*/  IABS R48, R49 ;  /* 0x0000003100307213 */ /* 0x000fe20000000000 */
[----:B------:R-:W-:Y:S01]  /*2e20*/  @!P4 IMAD.MOV R36, RZ, RZ, -R36 ;  /* 0x000000ffff24c224 */ /* 0x000fe200078e0a24 */
[----:B------:R-:W-:Y:S01]  /*2e30*/  ISETP.GE.AND P4, PT, R43, RZ, PT ;  /* 0x000000ff2b00720c */ /* 0x000fe20003f86270 */
[----:B------:R-:W-:Y:S01]  /*2e40*/  @!P5 IMAD.IADD R39, R39, 0x1, -R5 ;  /* 0x000000012727d824 */ /* 0x000fe200078e0a05 */
[----:B------:R-:W-:Y:S01]  /*2e50*/  ISETP.GT.U32.AND P6, PT, R5, R42, PT ;  /* 0x0000002a0500720c */ /* 0x000fe20003fc4070 */
[----:B------:R-:W-:-:S03]  /*2e60*/  IMAD.HI.U32 R43, R7, R46, RZ ;  /* 0x0000002e072b7227 */ /* 0x000fc600078e00ff */
[----:B------:R-:W-:Y:S01]  /*2e70*/  ISETP.GT.U32.AND P5, PT, R5, R39, PT ;  /* 0x000000270500720c */ /* 0x000fe20003fa4070 */
[----:B------:R-:W-:Y:S02]  /*2e80*/  @!P2 IMAD.IADD R41, R41, 0x1, -R5 ;  /* 0x000000012929a824 */ /* 0x000fe400078e0a05 */
[----:B------:R-:W-:-:S03]  /*2e90*/  IMAD.HI.U32 R44, R7, R48, RZ ;  /* 0x00000030072c7227 */ /* 0x000fc600078e00ff */
[----:B------:R-:W-:Y:S01]  /*2ea0*/  ISETP.GT.U32.AND P2, PT, R5, R41, PT ;  /* 0x000000290500720c */ /* 0x000fe20003f44070 */
[----:B------:R-:W-:Y:S02]  /*2eb0*/  IMAD.MOV R43, RZ, RZ, -R43 ;  /* 0x000000ffff2b7224 */ /* 0x000fe400078e0a2b */
[----:B------:R-:W-:Y:S02]  /*2ec0*/  IMAD.MOV.U32 R38, RZ, RZ, R40 ;  /* 0x000000ffff267224 */ /* 0x000fe400078e0028 */
[----:B------:R-:W-:Y:S02]  /*2ed0*/  IMAD.MOV R40, RZ, RZ, -R44 ;  /* 0x000000ffff287224 */ /* 0x000fe400078e0a2c */
[----:B------:R-:W-:Y:S01]  /*2ee0*/  @!P3 IMAD.MOV R37, RZ, RZ, -R37 ;  /* 0x000000ffff25b224 */ /* 0x000fe200078e0a25 */
[----:B------:R-:W-:Y:S01]  /*2ef0*/  ISETP.GE.AND P3, PT, R45, RZ, PT ;  /* 0x000000ff2d00720c */ /* 0x000fe20003f66270 */
[----:B------:R-:W-:Y:S02]  /*2f00*/  IMAD R44, R5, R43, R46 ;  /* 0x0000002b052c7224 */ /* 0x000fe400078e022e */
[----:B------:R-:W-:-:S02]  /*2f10*/  @!P6 IMAD.IADD R42, R42, 0x1, -R5 ;  /* 0x000000012a2ae824 */ /* 0x000fc400078e0a05 */
[--C-:B------:R-:W-:Y:S01]  /*2f20*/  @!P5 IMAD.IADD R39, R39, 0x1, -R5.reuse ;  /* 0x000000012727d824 */ /* 0x100fe200078e0a05 */
[----:B------:R-:W-:Y:S01]  /*2f30*/  ISETP.GT.U32.AND P6, PT, R5, R44, PT ;  /* 0x0000002c0500720c */ /* 0x000fe20003fc4070 */
[C---:B------:R-:W-:Y:S01]  /*2f40*/  VIADD R45, R8.reuse, 0x68 ;  /* 0x00000068082d7836 */ /* 0x040fe20000000000 */
[----:B------:R-:W-:Y:S01]  /*2f50*/  ISETP.GE.AND P5, PT, R49, RZ, PT ;  /* 0x000000ff3100720c */ /* 0x000fe20003fa6270 */
[----:B------:R-:W-:Y:S02]  /*2f60*/  IMAD R43, R5, R40, R48 ;  /* 0x00000028052b7224 */ /* 0x000fe400078e0230 */
[----:B------:R-:W-:Y:S02]  /*2f70*/  @!P2 IMAD.IADD R41, R41, 0x1, -R5 ;  /* 0x000000012929a824 */ /* 0x000fe400078e0a05 */
[----:B------:R-:W-:Y:S01]  /*2f80*/  @!P1 IMAD.MOV R39, RZ, RZ, -R39 ;  /* 0x000000ffff279224 */ /* 0x000fe200078e0a27 */
[----:B------:R-:W-:Y:S01]  /*2f90*/  ISETP.GE.AND P1, PT, R45, RZ, PT ;  /* 0x000000ff2d00720c */ /* 0x000fe20003f26270 */
[----:B------:R-:W-:Y:S01]  /*2fa0*/  VIADD R46, R8, 0x64 ;  /* 0x00000064082e7836 */ /* 0x000fe20000000000 */
[----:B------:R-:W-:Y:S01]  /*2fb0*/  IABS R45, R45 ;  /* 0x0000002d002d7213 */ /* 0x000fe20000000000 */
[----:B------:R-:W-:-:S02]  /*2fc0*/  IMAD.MOV.U32 R40, RZ, RZ, R42 ;  /* 0x000000ffff287224 */ /* 0x000fc400078e002a */
[----:B------:R-:W-:Y:S01]  /*2fd0*/  @!P3 IMAD.MOV R41, RZ, RZ, -R41 ;  /* 0x000000ffff29b224 */ /* 0x000fe200078e0a29 */
[----:B------:R-:W-:Y:S01]  /*2fe0*/  ISETP.GT.U32.AND P3, PT, R5, R43, PT ;  /* 0x0000002b0500720c */ /* 0x000fe20003f64070 */
[----:B------:R-:W-:Y:S01]  /*2ff0*/  @!P4 IMAD.MOV R40, RZ, RZ, -R40 ;  /* 0x000000ffff28c224 */ /* 0x000fe200078e0a28 */
[----:B------:R-:W-:Y:S01]  /*3000*/  ISETP.GE.AND P4, PT, R46, RZ, PT ;  /* 0x000000ff2e00720c */ /* 0x000fe20003f86270 */
[----:B------:R-:W-:Y:S01]  /*3010*/  @!P6 IMAD.IADD R44, R44, 0x1, -R5 ;  /* 0x000000012c2ce824 */ /* 0x000fe200078e0a05 */
[----:B------:R-:W-:Y:S01]  /*3020*/  IABS R48, R46 ;  /* 0x0000002e00307213 */ /* 0x000fe20000000000 */
[----:B------:R-:W-:Y:S01]  /*3030*/  @!P0 IMAD.MOV R38, RZ, RZ, -R38 ;  /* 0x000000ffff268224 */ /* 0x000fe200078e0a26 */
[----:B------:R-:W-:Y:S01]  /*3040*/  ISETP.GE.AND P0, PT, R47, RZ, PT ;  /* 0x000000ff2f00720c */ /* 0x000fe20003f06270 */
[----:B------:R-:W-:Y:S01]  /*3050*/  IMAD.MOV.U32 R46, RZ, RZ, R45 ;  /* 0x000000ffff2e7224 */ /* 0x000fe200078e002d */
[----:B------:R-:W-:Y:S01]  /*3060*/  ISETP.GT.U32.AND P6, PT, R5, R44, PT ;  /* 0x0000002c0500720c */ /* 0x000fe20003fc4070 */
[----:B------:R-:W-:-:S02]  /*3070*/  VIADD R47, R8, 0x60 ;  /* 0x00000060082f7836 */ /* 0x000fc40000000000 */
[----:B------:R-:W-:-:S03]  /*3080*/  IMAD.HI.U32 R42, R7, R46, RZ ;  /* 0x0000002e072a7227 */ /* 0x000fc600078e00ff */
[----:B------:R-:W-:Y:S01]  /*3090*/  ISETP.GE.AND P2, PT, R47, RZ, PT ;  /* 0x000000ff2f00720c */ /* 0x000fe20003f46270 */
[----:B------:R-:W-:Y:S01]  /*30a0*/  @!P3 IMAD.IADD R43, R43, 0x1, -R5 ;  /* 0x000000012b2bb824 */ /* 0x000fe200078e0a05 */
[----:B------:R-:W-:Y:S01]  /*30b0*/  IABS R50, R47 ;  /* 0x0000002f00327213 */ /* 0x000fe20000000000 */
[----:B------:R-:W-:Y:S02]  /*30c0*/  IMAD.MOV R47, RZ, RZ, -R42 ;  /* 0x000000ffff2f7224 */ /* 0x000fe400078e0a2a */
[----:B------:R-:W-:Y:S01]  /*30d0*/  IMAD.HI.U32 R45, R7, R48, RZ ;  /* 0x00000030072d7227 */ /* 0x000fe200078e00ff */
[----:B------:R-:W-:-:S03]  /*30e0*/  ISETP.GT.U32.AND P3, PT, R5, R43, PT ;  /* 0x0000002b0500720c */ /* 0x000fc60003f64070 */
[C---:B------:R-:W-:Y:S02]  /*30f0*/  IMAD R46, R5.reuse, R47, R46 ;  /* 0x0000002f052e7224 */ /* 0x040fe400078e022e */
[----:B------:R-:W-:Y:S02]  /*3100*/  @!P6 IMAD.IADD R44, R44, 0x1, -R5 ;  /* 0x000000012c2ce824 */ /* 0x000fe400078e0a05 */
[C---:B------:R-:W-:Y:S01]  /*3110*/  VIADD R49, R8.reuse, 0x5c ;  /* 0x0000005c08317836 */ /* 0x040fe20000000000 */
[----:B------:R-:W-:Y:S01]  /*3120*/  ISETP.GT.U32.AND P6, PT, R5, R46, PT ;  /* 0x0000002e0500720c */ /* 0x000fe20003fc4070 */
[----:B------:R-:W-:Y:S02]  /*3130*/  VIADD R51, R8, 0x58 ;  /* 0x0000005808337836 */ /* 0x000fe40000000000 */
[----:B------:R-:W-:Y:S01]  /*3140*/  IMAD.MOV R45, RZ, RZ, -R45 ;  /* 0x000000ffff2d7224 */ /* 0x000fe200078e0a2d */
[----:B------:R-:W-:Y:S01]  /*3150*/  IABS R52, R49 ;  /* 0x0000003100347213 */ /* 0x000fe20000000000 */
[----:B------:R-:W-:Y:S01]  /*3160*/  IMAD.HI.U32 R42, R7, R50, RZ ;  /* 0x00000032072a7227 */ /* 0x000fe200078e00ff */
[----:B------:R-:W-:-:S03]  /*3170*/  IABS R54, R51 ;  /* 0x0000003300367213 */ /* 0x000fc60000000000 */
[----:B------:R-:W-:Y:S02]  /*3180*/  IMAD R48, R5, R45, R48 ;  /* 0x0000002d05307224 */ /* 0x000fe400078e0230 */
[----:B------:R-:W-:Y:S02]  /*3190*/  IMAD.MOV R42, RZ, RZ, -R42 ;  /* 0x000000ffff2a7224 */ /* 0x000fe400078e0a2a */
[----:B------:R-:W-:Y:S01]  /*31a0*/  @!P3 IMAD.IADD R43, R43, 0x1, -R5 ;  /* 0x000000012b2bb824 */ /* 0x000fe200078e0a05 */
[C---:B------:R-:W-:Y:S01]  /*31b0*/  ISETP.GT.U32.AND P3, PT, R5.reuse, R48, PT ;  /* 0x000000300500720c */ /* 0x040fe20003f64070 */
[----:B------:R-:W-:Y:S02]  /*31c0*/  IMAD R50, R5, R42, R50 ;  /* 0x0000002a05327224 */ /* 0x000fe400078e0232 */
[----:B------:R-:W-:-:S04]  /*31d0*/  IMAD.HI.U32 R42, R7, R52, RZ ;  /* 0x00000034072a7227 */ /* 0x000fc800078e00ff */
[----:B------:R-:W-:-:S04]  /*31e0*/  IMAD.HI.U32 R45, R7, R54, RZ ;  /* 0x00000036072d7227 */ /* 0x000fc800078e00ff */
[----:B------:R-:W-:Y:S02]  /*31f0*/  @!P6 IMAD.IADD R46, R46, 0x1, -R5 ;  /* 0x000000012e2ee824 */ /* 0x000fe400078e0a05 */
[----:B------:R-:W-:Y:S02]  /*3200*/  IMAD.MOV R42, RZ, RZ, -R42 ;  /* 0x000000ffff2a7224 */ /* 0x000fe400078e0a2a */
[----:B------:R-:W-:Y:S01]  /*3210*/  IMAD.MOV R45, RZ, RZ, -R45 ;  /* 0x000000ffff2d7224 */ /* 0x000fe200078e0a2d */
[C---:B------:R-:W-:Y:S01]  /*3220*/  ISETP.GT.U32.AND P6, PT, R5.reuse, R46, PT ;  /* 0x0000002e0500720c */ /* 0x040fe20003fc4070 */
[C---:B------:R-:W-:Y:S02]  /*3230*/  VIADD R53, R8.reuse, 0x54 ;  /* 0x0000005408357836 */ /* 0x040fe40000000000 */
[C---:B------:R-:W-:Y:S02]  /*3240*/  IMAD R52, R5.reuse, R42, R52 ;  /* 0x0000002a05347224 */ /* 0x040fe400078e0234 */
[----:B------:R-:W-:Y:S01]  /*3250*/  VIADD R55, R8, 0x50 ;  /* 0x0000005008377836 */ /* 0x000fe20000000000 */
[----:B------:R-:W-:Y:S01]  /*3260*/  IABS R56, R53 ;  /* 0x0000003500387213 */ /* 0x000fe20000000000 */
[----:B------:R-:W-:-:S02]  /*3270*/  IMAD R54, R5, R45, R54 ;  /* 0x0000002d05367224 */ /* 0x000fc400078e0236 */
[----:B------:R-:W-:Y:S01]  /*3280*/  IMAD.MOV.U32 R42, RZ, RZ, R44 ;  /* 0x000000ffff2a7224 */ /* 0x000fe200078e002c */
[----:B------:R-:W-:Y:S01]  /*3290*/  IABS R58, R55 ;  /* 0x00000037003a7213 */ /* 0x000fe20000000000 */
[----:B------:R-:W-:Y:S01]  /*32a0*/  @!P3 IMAD.IADD R48, R48, 0x1, -R5 ;  /* 0x000000013030b824 */ /* 0x000fe200078e0a05 */
[C---:B------:R-:W-:Y:S01]  /*32b0*/  ISETP.GT.U32.AND P3, PT, R5.reuse, R54, PT ;  /* 0x000000360500720c */ /* 0x040fe20003f64070 */
[----:B------:R-:W-:Y:S01]  /*32c0*/  @!P0 IMAD.MOV R42, RZ, RZ, -R42 ;  /* 0x000000ffff2a8224 */ /* 0x000fe200078e0a2a */
[----:B------:R-:W-:Y:S01]  /*32d0*/  ISETP.GT.U32.AND P0, PT, R5, R50, PT ;  /* 0x000000320500720c */ /* 0x000fe20003f04070 */
[----:B------:R-:W-:-:S04]  /*32e0*/  IMAD.HI.U32 R45, R7, R56, RZ ;  /* 0x00000038072d7227 */ /* 0x000fc800078e00ff */
[----:B------:R-:W-:-:S04]  /*32f0*/  IMAD.HI.U32 R44, R7, R58, RZ ;  /* 0x0000003a072c7227 */ /* 0x000fc800078e00ff */
[----:B------:R-:W-:Y:S01]  /*3300*/  @!P6 IMAD.IADD R46, R46, 0x1, -R5 ;  /* 0x000000012e2ee824 */ /* 0x000fe200078e0a05 */
[----:B------:R-:W-:Y:S01]  /*3310*/  ISETP.GE.AND P6, PT, R49, RZ, PT ;  /* 0x000000ff3100720c */ /* 0x000fe20003fc6270 */
[----:B------:R-:W-:Y:S02]  /*3320*/  IMAD.MOV R45, RZ, RZ, -R45 ;  /* 0x000000ffff2d7224 */ /* 0x000fe400078e0a2d */
[----:B------:R-:W-:Y:S02]  /*3330*/  IMAD.MOV R47, RZ, RZ, -R44 ;  /* 0x000000ffff2f7224 */ /* 0x000fe400078e0a2c */
[----:B------:R-:W-:Y:S02]  /*3340*/  VIADD R49, R8, 0x4c ;  /* 0x0000004c08317836 */ /* 0x000fe40000000000 */
[C---:B------:R-:W-:Y:S02]  /*3350*/  IMAD R44, R5.reuse, R45, R56 ;  /* 0x0000002d052c7224 */ /* 0x040fe400078e0238 */
[C---:B------:R-:W-:Y:S01]  /*3360*/  IMAD R56, R5.reuse, R47, R58 ;  /* 0x0000002f05387224 */ /* 0x040fe200078e023a */
[----:B------:R-:W-:Y:S01]  /*3370*/  IABS R58, R49 ;  /* 0x00000031003a7213 */ /* 0x000fe20000000000 */
[--C-:B------:R-:W-:Y:S01]  /*3380*/  @!P0 IMAD.IADD R50, R50, 0x1, -R5.reuse ;  /* 0x0000000132328824 */ /* 0x100fe200078e0a05 */
[----:B------:R-:W-:Y:S01]  /*3390*/  ISETP.GT.U32.AND P0, PT, R5, R48, PT ;  /* 0x000000300500720c */ /* 0x000fe20003f04070 */
[----:B------:R-:W-:-:S02]  /*33a0*/  @!P3 IMAD.IADD R54, R54, 0x1, -R5 ;  /* 0x000000013636b824 */ /* 0x000fc400078e0a05 */
[----:B------:R-:W-:-:S03]  /*33b0*/  IMAD.HI.U32 R45, R7, R58, RZ ;  /* 0x0000003a072d7227 */ /* 0x000fc600078e00ff */
[C---:B------:R-:W-:Y:S01]  /*33c0*/  ISETP.GT.U32.AND P3, PT, R5.reuse, R54, PT ;  /* 0x000000360500720c */ /* 0x040fe20003f64070 */
[----:B------:R-:W-:Y:S02]  /*33d0*/  IMAD.MOV R47, RZ, RZ, -R45 ;  /* 0x000000ffff2f7224 */ /* 0x000fe400078e0a2d */
[----:B------:R-:W-:Y:S01]  /*33e0*/  @!P5 IMAD.MOV R43, RZ, RZ, -R43 ;  /* 0x000000ffff2bd224 */ /* 0x000fe200078e0a2b */
[C---:B------:R-:W-:Y:S01]  /*33f0*/  ISETP.GT.U32.AND P5, PT, R5.reuse, R52, PT ;  /* 0x000000340500720c */ /* 0x040fe20003fa4070 */
[C---:B------:R-:W-:Y:S02]  /*3400*/  IMAD R58, R5.reuse, R47, R58 ;  /* 0x0000002f053a7224 */ /* 0x040fe400078e023a */
[----:B------:R-:W-:Y:S01]  /*3410*/  @!P0 IMAD.IADD R48, R48, 0x1, -R5 ;  /* 0x0000000130308824 */ /* 0x000fe200078e0a05 */
[----:B------:R-:W-:Y:S01]  /*3420*/  ISETP.GT.U32.AND P0, PT, R5, R44, PT ;  /* 0x0000002c0500720c */ /* 0x000fe20003f04070 */
[----:B------:R-:W-:Y:S02]  /*3430*/  VIADD R59, R8, 0x44 ;  /* 0x00000044083b7836 */ /* 0x000fe40000000000 */
[----:B------:R-:W-:-:S02]  /*3440*/  @!P1 IMAD.MOV R46, RZ, RZ, -R46 ;  /* 0x000000ffff2e9224 */ /* 0x000fc400078e0a2e */
[--C-:B------:R-:W-:Y:S01]  /*3450*/  @!P3 IMAD.IADD R54, R54, 0x1, -R5.reuse ;  /* 0x000000013636b824 */ /* 0x100fe200078e0a05 */
[C---:B------:R-:W-:Y:S01]  /*3460*/  ISETP.GT.U32.AND P3, PT, R5.reuse, R58, PT ;  /* 0x0000003a0500720c */ /* 0x040fe20003f64070 */
[----:B------:R-:W-:Y:S01]  /*3470*/  VIADD R57, R8, 0x48 ;  /* 0x0000004808397836 */ /* 0x000fe20000000000 */
[----:B------:R-:W-:Y:S01]  /*3480*/  IABS R62, R59 ;  /* 0x0000003b003e7213 */ /* 0x000fe20000000000 */
[--C-:B------:R-:W-:Y:S01]  /*3490*/  @!P5 IMAD.IADD R52, R52, 0x1, -R5.reuse ;  /* 0x000000013434d824 */ /* 0x100fe200078e0a05 */
[C---:B------:R-:W-:Y:S01]  /*34a0*/  ISETP.GT.U32.AND P5, PT, R5.reuse, R50, PT ;  /* 0x000000320500720c */ /* 0x040fe20003fa4070 */
[----:B------:R-:W-:Y:S01]  /*34b0*/  @!P4 IMAD.MOV R48, RZ, RZ, -R48 ;  /* 0x000000ffff30c224 */ /* 0x000fe200078e0a30 */
[----:B------:R-:W-:Y:S01]  /*34c0*/  IABS R60, R57 ;  /* 0x00000039003c7213 */ /* 0x000fe20000000000 */
[----:B------:R-:W-:Y:S01]  /*34d0*/  @!P0 IMAD.IADD R44, R44, 0x1, -R5 ;  /* 0x000000012c2c8824 */ /* 0x000fe200078e0a05 */
[----:B------:R-:W-:Y:S01]  /*34e0*/  ISETP.GT.U32.AND P1, PT, R5, R52, PT ;  /* 0x000000340500720c */ /* 0x000fe20003f24070 */
[----:B------:R-:W-:Y:S01]  /*34f0*/  IMAD.HI.U32 R47, R7, R62, RZ ;  /* 0x0000003e072f7227 */ /* 0x000fe200078e00ff */
[----:B------:R-:W-:-:S03]  /*3500*/  ISETP.GE.AND P0, PT, R53, RZ, PT ;  /* 0x000000ff3500720c */ /* 0x000fc60003f06270 */
[----:B------:R-:W-:Y:S01]  /*3510*/  @!P3 IMAD.IADD R58, R58, 0x1, -R5 ;  /* 0x000000013a3ab824 */ /* 0x000fe200078e0a05 */
[----:B------:R-:W-:Y:S01]  /*3520*/  ISETP.GT.U32.AND P3, PT, R5, R44, PT ;  /* 0x0000002c0500720c */ /* 0x000fe20003f64070 */
[----:B------:R-:W-:Y:S02]  /*3530*/  IMAD.MOV R47, RZ, RZ, -R47 ;  /* 0x000000ffff2f7224 */ /* 0x000fe400078e0a2f */
[----:B------:R-:W-:Y:S01]  /*3540*/  IMAD.HI.U32 R45, R7, R60, RZ ;  /* 0x0000003c072d7227 */ /* 0x000fe200078e00ff */
[----:B------:R-:W-:-:S03]  /*3550*/  ISETP.GT.U32.AND P4, PT, R5, R58, PT ;  /* 0x0000003a0500720c */ /* 0x000fc60003f84070 */
[----:B------:R-:W-:Y:S02]  /*3560*/  IMAD R62, R5, R47, R62 ;  /* 0x0000002f053e7224 */ /* 0x000fe400078e023e */
[--C-:B------:R-:W-:Y:S01]  /*3570*/  @!P1 IMAD.IADD R52, R52, 0x1, -R5.reuse ;  /* 0x0000000134349824 */ /* 0x100fe200078e0a05 */
[----:B------:R-:W-:Y:S01]  /*3580*/  ISETP.GE.AND P1, PT, R51, RZ, PT ;  /* 0x000000ff3300720c */ /* 0x000fe20003f26270 */
[----:B------:R-:W-:Y:S02]  /*3590*/  VIADD R51, R8, 0x40 ;  /* 0x0000004008337836 */ /* 0x000fe40000000000 */
[----:B------:R-:W-:Y:S01]  /*35a0*/  @!P3 IMAD.IADD R44, R44, 0x1, -R5 ;  /* 0x000000012c2cb824 */ /* 0x000fe200078e0a05 */
[----:B------:R-:W-:Y:S01]  /*35b0*/  ISETP.GT.U32.AND P3, PT, R5, R62, PT ;  /* 0x0000003e0500720c */ /* 0x000fe20003f64070 */
[----:B------:R-:W-:Y:S01]  /*35c0*/  IMAD.MOV R45, RZ, RZ, -R45 ;  /* 0x000000ffff2d7224 */ /* 0x000fe200078e0a2d */
[----:B------:R-:W-:Y:S01]  /*35d0*/  IABS R64, R51 ;  /* 0x0000003300407213 */ /* 0x000fe20000000000 */
[----:B------:R-:W-:-:S02]  /*35e0*/  VIADD R53, R8, 0x3c ;  /* 0x0000003c08357836 */ /* 0x000fc40000000000 */
[----:B------:R-:W-:Y:S02]  /*35f0*/  IMAD R60, R5, R45, R60 ;  /* 0x0000002d053c7224 */ /* 0x000fe400078e023c */
[----:B------:R-:W-:Y:S01]  /*3600*/  IMAD.HI.U32 R45, R7, R64, RZ ;  /* 0x00000040072d7227 */ /* 0x000fe200078e00ff */
[----:B------:R-:W-:-:S03]  /*3610*/  IABS R66, R53 ;  /* 0x0000003500427213 */ /* 0x000fc60000000000 */
[----:B------:R-:W-:Y:S02]  /*3620*/  IMAD.MOV R45, RZ, RZ, -R45 ;  /* 0x000000ffff2d7224 */ /* 0x000fe400078e0a2d */
[--C-:B------:R-:W-:Y:S02]  /*3630*/  @!P3 IMAD.IADD R62, R62, 0x1, -R5.reuse ;  /* 0x000000013e3eb824 */ /* 0x100fe400078e0a05 */
[C---:B------:R-:W-:Y:S02]  /*3640*/  IMAD R64, R5.reuse, R45, R64 ;  /* 0x0000002d05407224 */ /* 0x040fe400078e0240 */
[----:B------:R-:W-:Y:S01]  /*3650*/  @!P5 IMAD.IADD R50, R50, 0x1, -R5 ;  /* 0x000000013232d824 */ /* 0x000fe200078e0a05 */
[C---:B------:R-:W-:Y:S01]  /*3660*/  ISETP.GT.U32.AND P3, PT, R5.reuse, R62, PT ;  /* 0x0000003e0500720c */ /* 0x040fe20003f64070 */
[----:B------:R-:W-:Y:S01]  /*3670*/  @!P6 IMAD.MOV R52, RZ, RZ, -R52 ;  /* 0x000000ffff34e224 */ /* 0x000fe200078e0a34 */
[----:B------:R-:W-:Y:S01]  /*3680*/  ISETP.GT.U32.AND P5, PT, R5, R56, PT ;  /* 0x000000380500720c */ /* 0x000fe20003fa4070 */
[----:B------:R-:W-:Y:S01]  /*3690*/  IMAD.HI.U32 R47, R7, R66, RZ ;  /* 0x00000042072f7227 */ /* 0x000fe200078e00ff */
[----:B------:R-:W-:-:S03]  /*36a0*/  ISETP.GT.U32.AND P6, PT, R5, R60, PT ;  /* 0x0000003c0500720c */ /* 0x000fc60003fc4070 */
[----:B------:R-:W-:Y:S02]  /*36b0*/  IMAD.MOV R47, RZ, RZ, -R47 ;  /* 0x000000ffff2f7224 */ /* 0x000fe400078e0a2f */
[----:B------:R-:W-:Y:S02]  /*36c0*/  @!P2 IMAD.MOV R50, RZ, RZ, -R50 ;  /* 0x000000ffff32a224 */ /* 0x000fe400078e0a32 */
[C---:B------:R-:W-:Y:S02]  /*36d0*/  IMAD R66, R5.reuse, R47, R66 ;  /* 0x0000002f05427224 */ /* 0x040fe400078e0242 */
[--C-:B------:R-:W-:Y:S01]  /*36e0*/  @!P3 IMAD.IADD R62, R62, 0x1, -R5.reuse ;  /* 0x000000013e3eb824 */ /* 0x100fe200078e0a05 */
[----:B------:R-:W-:Y:S01]  /*36f0*/  ISETP.GT.U32.AND P3, PT, R5, R64, PT ;  /* 0x000000400500720c */ /* 0x000fe20003f64070 */
[--C-:B------:R-:W-:Y:S01]  /*3700*/  @!P5 IMAD.IADD R56, R56, 0x1, -R5.reuse ;  /* 0x000000013838d824 */ /* 0x100fe200078e0a05 */
[----:B------:R-:W-:Y:S01]  /*3710*/  ISETP.GE.AND P5, PT, R55, RZ, PT ;  /* 0x000000ff3700720c */ /* 0x000fe20003fa6270 */
[----:B------:R-:W-:Y:S01]  /*3720*/  @!P1 IMAD.MOV R54, RZ, RZ, -R54 ;  /* 0x000000ffff369224 */ /* 0x000fe200078e0a36 */
[----:B------:R-:W-:Y:S01]  /*3730*/  ISETP.GE.AND P1, PT, R49, RZ, PT ;  /* 0x000000ff3100720c */ /* 0x000fe20003f26270 */
[--C-:B------:R-:W-:Y:S01]  /*3740*/  @!P6 IMAD.IADD R60, R60, 0x1, -R5.reuse ;  /* 0x000000013c3ce824 */ /* 0x100fe200078e0a05 */
[----:B------:R-:W-:Y:S01]  /*3750*/  ISETP.GT.U32.AND P2, PT, R5, R56, PT ;  /* 0x000000380500720c */ /* 0x000fe20003f44070 */
[----:B------:R-:W-:Y:S01]  /*3760*/  @!P0 IMAD.MOV R44, RZ, RZ, -R44 ;  /* 0x000000ffff2c8224 */ /* 0x000fe200078e0a2c */
[----:B------:R-:W-:Y:S01]  /*3770*/  ISETP.GE.AND P6, PT, R51, RZ, PT ;  /* 0x000000ff3300720c */ /* 0x000fe20003fc6270 */
[----:B------:R-:W-:Y:S01]  /*3780*/  VIADD R45, R8, 0x38 ;  /* 0x00000038082d7836 */ /* 0x000fe20000000000 */
[----:B------:R-:W-:Y:S01]  /*3790*/  ISETP.GT.U32.AND P0, PT, R5, R60, PT ;  /* 0x0000003c0500720c */ /* 0x000fe20003f04070 */
[--C-:B------:R-:W-:Y:S01]  /*37a0*/  @!P4 IMAD.IADD R58, R58, 0x1, -R5.reuse ;  /* 0x000000013a3ac824 */ /* 0x100fe200078e0a05 */
[----:B------:R-:W-:Y:S01]  /*37b0*/  ISETP.GE.AND P4, PT, R59, RZ, PT ;  /* 0x000000ff3b00720c */ /* 0x000fe20003f86270 */
[----:B------:R-:W-:Y:S01]  /*37c0*/  @!P3 IMAD.IADD R64, R64, 0x1, -R5 ;  /* 0x000000014040b824 */ /* 0x000fe200078e0a05 */
[----:B------:R-:W-:Y:S01]  /*37d0*/  IABS R68, R45 ;  /* 0x0000002d00447213 */ /* 0x000fe20000000000 */
[----:B------:R-:W-:-:S02]  /*37e0*/  VIADD R47, R8, 0x34 ;  /* 0x00000034082f7836 */ /* 0x000fc40000000000 */
[----:B------:R-:W-:Y:S01]  /*37f0*/  @!P1 IMAD.MOV R58, RZ, RZ, -R58 ;  /* 0x000000ffff3a9224 */ /* 0x000fe200078e0a3a */
[----:B------:R-:W-:Y:S01]  /*3800*/  ISETP.GT.U32.AND P3, PT, R5, R64, PT ;  /* 0x000000400500720c */ /* 0x000fe20003f64070 */
[--C-:B------:R-:W-:Y:S01]  /*3810*/  @!P2 IMAD.IADD R56, R56, 0x1, -R5.reuse ;  /* 0x000000013838a824 */ /* 0x100fe200078e0a05 */
[----:B------:R-:W-:Y:S01]  /*3820*/  ISETP.GE.AND P2, PT, R57, RZ, PT ;  /* 0x000000ff3900720c */ /* 0x000fe20003f46270 */
[----:B------:R-:W-:Y:S01]  /*3830*/  VIADD R49, R8, 0x30 ;  /* 0x0000003008317836 */ /* 0x000fe20000000000 */
[----:B------:R-:W-:Y:S01]  /*3840*/  ISETP.GE.AND P1, PT, R45, RZ, PT ;  /* 0x000000ff2d00720c */ /* 0x000fe20003f26270 */
[----:B------:R-:W-:Y:S01]  /*3850*/  IMAD.HI.U32 R45, R7, R68, RZ ;  /* 0x00000044072d7227 */ /* 0x000fe200078e00ff */
[----:B------:R-:W-:Y:S02]  /*3860*/  IABS R70, R47 ;  /* 0x0000002f00467213 */ /* 0x000fe40000000000 */
[----:B------:R-:W-:Y:S01]  /*3870*/  IABS R72, R49 ;  /* 0x0000003100487213 */ /* 0x000fe20000000000 */
[----:B------:R-:W-:Y:S01]  /*3880*/  @!P5 IMAD.MOV R56, RZ, RZ, -R56 ;  /* 0x000000ffff38d224 */ /* 0x000fe200078e0a38 */
[----:B------:R-:W-:Y:S01]  /*3890*/  ISETP.GE.AND P5, PT, R53, RZ, PT ;  /* 0x000000ff3500720c */ /* 0x000fe20003fa6270 */
[--C-:B------:R-:W-:Y:S01]  /*38a0*/  @!P0 IMAD.IADD R60, R60, 0x1, -R5.reuse ;  /* 0x000000013c3c8824 */ /* 0x100fe200078e0a05 */
[----:B------:R-:W-:Y:S01]  /*38b0*/  ISETP.GE.AND P0, PT, R47, RZ, PT ;  /* 0x000000ff2f00720c */ /* 0x000fe20003f06270 */
[----:B------:R-:W-:Y:S01]  /*38c0*/  @!P3 IMAD.IADD R64, R64, 0x1, -R5 ;  /* 0x000000014040b824 */ /* 0x000fe200078e0a05 */
[----:B------:R-:W-:Y:S01]  /*38d0*/  ISETP.GT.U32.AND P3, PT, R5, R66, PT ;  /* 0x000000420500720c */ /* 0x000fe20003f64070 */
[----:B------:R-:W-:-:S04]  /*38e0*/  IMAD.HI.U32 R47, R7, R70, RZ ;  /* 0x00000046072f7227 */ /* 0x000fc800078e00ff */
[----:B------:R-:W-:Y:S02]  /*38f0*/  IMAD.MOV R53, RZ, RZ, -R45 ;  /* 0x000000ffff357224 */ /* 0x000fe400078e0a2d */
[----:B------:R-:W-:Y:S02]  /*3900*/  VIADD R51, R8, 0x2c ;  /* 0x0000002c08337836 */ /* 0x000fe40000000000 */
[----:B------:R-:W-:Y:S02]  /*3910*/  IMAD.MOV R47, RZ, RZ, -R47 ;  /* 0x000000ffff2f7224 */ /* 0x000fe400078e0a2f */
[----:B------:R-:W-:Y:S01]  /*3920*/  IMAD R68, R5, R53, R68 ;  /* 0x0000003505447224 */ /* 0x000fe200078e0244 */
[----:B------:R-:W-:Y:S01]  /*3930*/  IABS R74, R51 ;  /* 0x00000033004a7213 */ /* 0x000fe20000000000 */
[----:B------:R-:W-:Y:S02]  /*3940*/  @!P3 IMAD.IADD R66, R66, 0x1, -R5 ;  /* 0x000000014242b824 */ /* 0x000fe400078e0a05 */
[----:B------:R-:W-:Y:S01]  /*3950*/  @!P2 IMAD.MOV R60, RZ, RZ, -R60 ;  /* 0x000000ffff3ca224 */ /* 0x000fe200078e0a3c */
[----:B------:R-:W-:Y:S01]  /*3960*/  ISETP.GE.AND P2, PT, R49, RZ, PT ;  /* 0x000000ff3100720c */ /* 0x000fe20003f46270 */
[C---:B------:R-:W-:Y:S01]  /*3970*/  IMAD R70, R5.reuse, R47, R70 ;  /* 0x0000002f05467224 */ /* 0x040fe200078e0246 */
[C---:B------:R-:W-:Y:S01]  /*3980*/  ISETP.GT.U32.AND P3, PT, R5.reuse, R66, PT ;  /* 0x000000420500720c */ /* 0x040fe20003f64070 */
[----:B------:R-:W-:Y:S01]  /*3990*/  @!P6 IMAD.MOV R64, RZ, RZ, -R64 ;  /* 0x000000ffff40e224 */ /* 0x000fe200078e0a40 */
[----:B------:R-:W-:Y:S01]  /*39a0*/  ISETP.GT.U32.AND P6, PT, R5, R68, PT ;  /* 0x000000440500720c */ /* 0x000fe20003fc4070 */
[----:B------:R-:W-:-:S04]  /*39b0*/  IMAD.HI.U32 R49, R7, R72, RZ ;  /* 0x0000004807317227 */ /* 0x000fc800078e00ff */
[----:B------:R-:W-:Y:S01]  /*39c0*/  @!P4 IMAD.MOV R62, RZ, RZ, -R62 ;  /* 0x000000ffff3ec224 */ /* 0x000fe200078e0a3e */
[----:B------:R-:W-:Y:S01]  /*39d0*/  ISETP.GE.AND P4, PT, R51, RZ, PT ;  /* 0x000000ff3300720c */ /* 0x000fe20003f86270 */
[----:B------:R-:W-:Y:S02]  /*39e0*/  IMAD.MOV R49, RZ, RZ, -R49 ;  /* 0x000000ffff317224 */ /* 0x000fe400078e0a31 */
[----:B------:R-:W-:-:S04]  /*39f0*/  IMAD.HI.U32 R51, R7, R74, RZ ;  /* 0x0000004a07337227 */ /* 0x000fc800078e00ff */
[----:B------:R-:W-:Y:S01]  /*3a00*/  @!P3 IMAD.IADD R66, R66, 0x1, -R5 ;  /* 0x000000014242b824 */ /* 0x000fe200078e0a05 */
[C---:B------:R-:W-:Y:S01]  /*3a10*/  ISETP.GT.U32.AND P3, PT, R5.reuse, R70, PT ;  /* 0x000000460500720c */ /* 0x040fe20003f64070 */
[C---:B------:R-:W-:Y:S02]  /*3a20*/  IMAD R72, R5.reuse, R49, R72 ;  /* 0x0000003105487224 */ /* 0x040fe400078e0248 */
[----:B------:R-:W-:Y:S02]  /*3a30*/  VIADD R55, R8, 0x28 ;  /* 0x0000002808377836 */ /* 0x000fe40000000000 */
[----:B------:R-:W-:Y:S02]  /*3a40*/  IMAD.MOV R51, RZ, RZ, -R51 ;  /* 0x000000ffff337224 */ /* 0x000fe400078e0a33 */
[----:B------:R-:W-:Y:S01]  /*3a50*/  @!P5 IMAD.MOV R66, RZ, RZ, -R66 ;  /* 0x000000ffff42d224 */ /* 0x000fe200078e0a42 */
[C---:B------:R-:W-:Y:S01]  /*3a60*/  ISETP.GT.U32.AND P5, PT, R5.reuse, R72, PT ;  /* 0x000000480500720c */ /* 0x040fe20003fa4070 */
[----:B------:R-:W-:Y:S01]  /*3a70*/  IMAD R74, R5, R51, R74 ;  /* 0x00000033054a7224 */ /* 0x000fe200078e024a */
[----:B------:R-:W-:Y:S01]  /*3a80*/  IABS R76, R55 ;  /* 0x00000037004c7213 */ /* 0x000fe20000000000 */
[----:B------:R-:W-:-:S02]  /*3a90*/  @!P6 IMAD.IADD R68, R68, 0x1, -R5 ;  /* 0x000000014444e824 */ /* 0x000fc400078e0a05 */
[----:B------:R-:W-:Y:S01]  /*3aa0*/  @!P3 IMAD.IADD R70, R70, 0x1, -R5 ;  /* 0x000000014646b824 */ /* 0x000fe200078e0a05 */
[C---:B------:R-:W-:Y:S01]  /*3ab0*/  ISETP.GT.U32.AND P3, PT, R5.reuse, R74, PT ;  /* 0x0000004a0500720c */ /* 0x040fe20003f64070 */
[----:B------:R-:W-:Y:S01]  /*3ac0*/  VIADD R53, R8, 0x24 ;  /* 0x0000002408357836 */ /* 0x000fe20000000000 */
[----:B------:R-:W-:Y:S01]  /*3ad0*/  ISETP.GT.U32.AND P6, PT, R5, R68, PT ;  /* 0x000000440500720c */ /* 0x000fe20003fc4070 */
[----:B------:R-:W-:-:S03]  /*3ae0*/  IMAD.HI.U32 R45, R7, R76, RZ ;  /* 0x0000004c072d7227 */ /* 0x000fc600078e00ff */
[----:B------:R-:W-:Y:S01]  /*3af0*/  IABS R78, R53 ;  /* 0x00000035004e7213 */ /* 0x000fe20000000000 */
[----:B------:R-:W-:Y:S02]  /*3b00*/  IMAD.MOV R45, RZ, RZ, -R45 ;  /* 0x000000ffff2d7224 */ /* 0x000fe400078e0a2d */
[----:B------:R-:W-:Y:S01]  /*3b10*/  @!P5 IMAD.IADD R72, R72, 0x1, -R5 ;  /* 0x000000014848d824 */ /* 0x000fe200078e0a05 */
[C---:B------:R-:W-:Y:S01]  /*3b20*/  ISETP.GT.U32.AND P5, PT, R5.reuse, R70, PT ;  /* 0x000000460500720c */ /* 0x040fe20003fa4070 */
[----:B------:R-:W-:Y:S02]  /*3b30*/  IMAD R76, R5, R45, R76 ;  /* 0x0000002d054c7224 */ /* 0x000fe400078e024c */
[----:B------:R-:W-:Y:S02]  /*3b40*/  VIADD R57, R8, 0x20 ;  /* 0x0000002008397836 */ /* 0x000fe40000000000 */
[----:B------:R-:W-:-:S03]  /*3b50*/  IMAD.HI.U32 R45, R7, R78, RZ ;  /* 0x0000004e072d7227 */ /* 0x000fc600078e00ff */
[----:B------:R-:W-:Y:S01]  /*3b60*/  IABS R80, R57 ;  /* 0x0000003900507213 */ /* 0x000fe20000000000 */
[--C-:B------:R-:W-:Y:S01]  /*3b70*/  @!P6 IMAD.IADD R68, R68, 0x1, -R5.reuse ;  /* 0x000000014444e824 */ /* 0x100fe200078e0a05 */
[----:B------:R-:W-:Y:S01]  /*3b80*/  ISETP.GE.AND P6, PT, R8, RZ, PT ;  /* 0x000000ff0800720c */ /* 0x000fe20003fc6270 */
[----:B------:R-:W-:Y:S01]  /*3b90*/  @!P3 IMAD.IADD R74, R74, 0x1, -R5 ;  /* 0x000000014a4ab824 */ /* 0x000fe200078e0a05 */
[C---:B------:R-:W-:Y:S01]  /*3ba0*/  ISETP.GT.U32.AND P3, PT, R5.reuse, R72, PT ;  /* 0x000000480500720c */ /* 0x040fe20003f64070 */
[C---:B------:R-:W-:Y:S02]  /*3bb0*/  VIADD R59, R8.reuse, 0x1c ;  /* 0x0000001c083b7836 */ /* 0x040fe40000000000 */
[----:B------:R-:W-:Y:S02]  /*3bc0*/  IMAD.MOV R45, RZ, RZ, -R45 ;  /* 0x000000ffff2d7224 */ /* 0x000fe400078e0a2d */
[----:B------:R-:W-:Y:S01]  /*3bd0*/  @!P1 IMAD.MOV R68, RZ, RZ, -R68 ;  /* 0x000000ffff449224 */ /* 0x000fe200078e0a44 */
[C---:B------:R-:W-:Y:S01]  /*3be0*/  ISETP.GT.U32.AND P1, PT, R5.reuse, R74, PT ;  /* 0x0000004a0500720c */ /* 0x040fe20003f24070 */
[----:B------:R-:W-:Y:S01]  /*3bf0*/  VIADD R63, R8, 0x14 ;  /* 0x00000014083f7836 */ /* 0x000fe20000000000 */
[----:B------:R-:W-:Y:S01]  /*3c00*/  IABS R82, R59 ;  /* 0x0000003b00527213 */ /* 0x000fe20000000000 */
[----:B------:R-:W-:-:S02]  /*3c10*/  IMAD R78, R5, R45, R78 ;  /* 0x0000002d054e7224 */ /* 0x000fc400078e024e */
[----:B------:R-:W-:Y:S01]  /*3c20*/  IMAD.HI.U32 R45, R7, R80, RZ ;  /* 0x00000050072d7227 */ /* 0x000fe200078e00ff */
[----:B------:R-:W-:-:S03]  /*3c30*/  IABS R86, R63 ;  /* 0x0000003f00567213 */ /* 0x000fc60000000000 */
[----:B------:R-:W-:Y:S02]  /*3c40*/  VIADD R61, R8, 0x18 ;  /* 0x00000018083d7836 */ /* 0x000fe40000000000 */
[----:B------:R-:W-:Y:S01]  /*3c50*/  @!P5 IMAD.IADD R70, R70, 0x1, -R5 ;  /* 0x000000014646d824 */ /* 0x000fe200078e0a05 */
[----:B------:R-:W-:Y:S01]  /*3c60*/  ISETP.GT.U32.AND P5, PT, R5, R76, PT ;  /* 0x0000004c0500720c */ /* 0x000fe20003fa4070 */
[----:B------:R-:W-:Y:S01]  /*3c70*/  IMAD.MOV R45, RZ, RZ, -R45 ;  /* 0x000000ffff2d7224 */ /* 0x000fe200078e0a2d */
[----:B------:R-:W-:Y:S01]  /*3c80*/  IABS R84, R61 ;  /* 0x0000003d00547213 */ /* 0x000fe20000000000 */
[----:B------:R-:W-:-:S04]  /*3c90*/  IMAD.HI.U32 R47, R7, R82, RZ ;  /* 0x00000052072f7227 */ /* 0x000fc800078e00ff */
[----:B------:R-:W-:Y:S02]  /*3ca0*/  IMAD R80, R5, R45, R80 ;  /* 0x0000002d05507224 */ /* 0x000fe400078e0250 */
[----:B------:R-:W-:-:S04]  /*3cb0*/  IMAD.HI.U32 R51, R7, R86, RZ ;  /* 0x0000005607337227 */ /* 0x000fc800078e00ff */
[----:B------:R-:W-:Y:S02]  /*3cc0*/  IMAD.MOV R47, RZ, RZ, -R47 ;  /* 0x000000ffff2f7224 */ /* 0x000fe400078e0a2f */
[----:B------:R-:W-:Y:S01]  /*3cd0*/  @!P3 IMAD.IADD R72, R72, 0x1, -R5 ;  /* 0x000000014848b824 */ /* 0x000fe200078e0a05 */
[----:B------:R-:W-:Y:S01]  /*3ce0*/  ISETP.GT.U32.AND P3, PT, R5, R78, PT ;  /* 0x0000004e0500720c */ /* 0x000fe20003f64070 */
[----:B------:R-:W-:-:S04]  /*3cf0*/  IMAD.HI.U32 R49, R7, R84, RZ ;  /* 0x0000005407317227 */ /* 0x000fc800078e00ff */
[----:B------:R-:W-:Y:S01]  /*3d00*/  @!P1 IMAD.IADD R74, R74, 0x1, -R5 ;  /* 0x000000014a4a9824 */ /* 0x000fe200078e0a05 */
[C---:B------:R-:W-:Y:S01]  /*3d10*/  ISETP.GT.U32.AND P1, PT, R5.reuse, R80, PT ;  /* 0x000000500500720c */ /* 0x040fe20003f24070 */
[----:B------:R-:W-:Y:S02]  /*3d20*/  IMAD.MOV R51, RZ, RZ, -R51 ;  /* 0x000000ffff337224 */ /* 0x000fe400078e0a33 */
[C---:B------:R-:W-:Y:S02]  /*3d30*/  IMAD R82, R5.reuse, R47, R82 ;  /* 0x0000002f05527224 */ /* 0x040fe400078e0252 */
[----:B------:R-:W-:Y:S02]  /*3d40*/  IMAD.MOV R49, RZ, RZ, -R49 ;  /* 0x000000ffff317224 */ /* 0x000fe400078e0a31 */
[C---:B------:R-:W-:Y:S02]  /*3d50*/  IMAD R86, R5.reuse, R51, R86 ;  /* 0x0000003305567224 */ /* 0x040fe400078e0256 */
[----:B------:R-:W-:Y:S01]  /*3d60*/  @!P5 IMAD.IADD R76, R76, 0x1, -R5 ;  /* 0x000000014c4cd824 */ /* 0x000fe200078e0a05 */
[----:B------:R-:W-:Y:S01]  /*3d70*/  ISETP.GT.U32.AND P5, PT, R5, R82, PT ;  /* 0x000000520500720c */ /* 0x000fe20003fa4070 */
[----:B------:R-:W-:-:S02]  /*3d80*/  VIADD R51, R8, 0x10 ;  /* 0x0000001008337836 */ /* 0x000fc40000000000 */
[C---:B------:R-:W-:Y:S02]  /*3d90*/  IMAD R84, R5.reuse, R49, R84 ;  /* 0x0000003105547224 */ /* 0x040fe400078e0254 */
[C---:B------:R-:W-:Y:S01]  /*3da0*/  VIADD R65, R8.reuse, 0xc ;  /* 0x0000000c08417836 */ /* 0x040fe20000000000 */
[----:B------:R-:W-:Y:S01]  /*3db0*/  IABS R88, R51 ;  /* 0x0000003300587213 */ /* 0x000fe20000000000 */
[C---:B------:R-:W-:Y:S02]  /*3dc0*/  VIADD R67, R8.reuse, 0x8 ;  /* 0x0000000808437836 */ /* 0x040fe40000000000 */
[----:B------:R-:W-:Y:S01]  /*3dd0*/  VIADD R69, R8, 0x4 ;  /* 0x0000000408457836 */ /* 0x000fe20000000000 */
[----:B------:R-:W-:Y:S01]  /*3de0*/  IABS R90, R65 ;  /* 0x00000041005a7213 */ /* 0x000fe20000000000 */
[--C-:B------:R-:W-:Y:S01]  /*3df0*/  @!P3 IMAD.IADD R78, R78, 0x1, -R5.reuse ;  /* 0x000000014e4eb824 */ /* 0x100fe200078e0a05 */
[----:B------:R-:W-:Y:S01]  /*3e00*/  ISETP.GT.U32.AND P3, PT, R5, R84, PT ;  /* 0x000000540500720c */ /* 0x000fe20003f64070 */
[----:B------:R-:W-:Y:S01]  /*3e10*/  @!P1 IMAD.IADD R80, R80, 0x1, -R5 ;  /* 0x0000000150509824 */ /* 0x000fe200078e0a05 */
[----:B------:R-:W-:Y:S01]  /*3e20*/  IABS R92, R67 ;  /* 0x00000043005c7213 */ /* 0x000fe20000000000 */
[----:B------:R-:W-:Y:S01]  /*3e30*/  IMAD.HI.U32 R8, R7, R88, RZ ;  /* 0x0000005807087227 */ /* 0x000fe200078e00ff */
[----:B------:R-:W-:-:S02]  /*3e40*/  IABS R94, R69 ;  /* 0x00000045005e7213 */ /* 0x000fc40000000000 */
[----:B------:R-:W-:Y:S01]  /*3e50*/  ISETP.GT.U32.AND P1, PT, R5, R86, PT ;  /* 0x000000560500720c */ /* 0x000fe20003f24070 */
[----:B------:R-:W-:-:S04]  /*3e60*/  IMAD.HI.U32 R45, R7, R90, RZ ;  /* 0x0000005a072d7227 */ /* 0x000fc800078e00ff */
[----:B------:R-:W-:-:S04]  /*3e70*/  IMAD.HI.U32 R47, R7, R92, RZ ;  /* 0x0000005c072f7227 */ /* 0x000fc800078e00ff */
[----:B------:R-:W-:Y:S01]  /*3e80*/  @!P0 IMAD.MOV R70, RZ, RZ, -R70 ;  /* 0x000000ffff468224 */ /* 0x000fe200078e0a46 */
[C---:B------:R-:W-:Y:S01]  /*3e90*/  ISETP.GT.U32.AND P0, PT, R5.reuse, R76, PT ;  /* 0x0000004c0500720c */ /* 0x040fe20003f04070 */
[----:B------:R-:W-:Y:S01]  /*3ea0*/  @!P2 IMAD.MOV R72, RZ, RZ, -R72 ;  /* 0x000000ffff48a224 */ /* 0x000fe200078e0a48 */
[----:B------:R-:W-:Y:S01]  /*3eb0*/  ISETP.GT.U32.AND P2, PT, R5, R80, PT ;  /* 0x000000500500720c */ /* 0x000fe20003f44070 */
[----:B------:R-:W-:-:S04]  /*3ec0*/  IMAD.HI.U32 R49, R7, R94, RZ ;  /* 0x0000005e07317227 */ /* 0x000fc800078e00ff */
[----:B------:R-:W-:Y:S01]  /*3ed0*/  @!P5 IMAD.IADD R82, R82, 0x1, -R5 ;  /* 0x000000015252d824 */ /* 0x000fe200078e0a05 */
[----:B------:R-:W-:Y:S01]  /*3ee0*/  ISETP.GT.U32.AND P5, PT, R5, R78, PT ;  /* 0x0000004e0500720c */ /* 0x000fe20003fa4070 */
[----:B------:R-:W-:Y:S02]  /*3ef0*/  IMAD.MOV R8, RZ, RZ, -R8 ;  /* 0x000000ffff087224 */ /* 0x000fe400078e0a08 */
[----:B------:R-:W-:-:S04]  /*3f00*/  IMAD.HI.U32 R7, R7, R96, RZ ;  /* 0x0000006007077227 */ /* 0x000fc800078e00ff */
[----:B------:R-:W-:Y:S02]  /*3f10*/  IMAD.MOV R45, RZ, RZ, -R45 ;  /* 0x000000ffff2d7224 */ /* 0x000fe400078e0a2d */
[----:B------:R-:W-:Y:S02]  /*3f20*/  IMAD.MOV R47, RZ, RZ, -R47 ;  /* 0x000000ffff2f7224 */ /* 0x000fe400078e0a2f */
[----:B------:R-:W-:Y:S02]  /*3f30*/  IMAD.MOV R49, RZ, RZ, -R49 ;  /* 0x000000ffff317224 */ /* 0x000fe400078e0a31 */
[C---:B------:R-:W-:Y:S02]  /*3f40*/  IMAD R8, R5.reuse, R8, R88 ;  /* 0x0000000805087224 */ /* 0x040fe400078e0258 */
[----:B------:R-:W-:Y:S02]  /*3f50*/  IMAD.MOV R7, RZ, RZ, -R7 ;  /* 0x000000ffff077224 */ /* 0x000fe400078e0a07 */
[C---:B------:R-:W-:Y:S01]  /*3f60*/  IMAD R88, R5.reuse, R45, R90 ;  /* 0x0000002d05587224 */ /* 0x040fe200078e025a */
[----:B------:R-:W-:Y:S01]  /*3f70*/  SHF.R.S32.HI R45, RZ, 0x2, R154 ;  /* 0x00000002ff2d7819 */ /* 0x000fe2000001149a */
[----:B------:R-:W-:Y:S01]  /*3f80*/  @!P3 IMAD.IADD R84, R84, 0x1, -R5 ;  /* 0x000000015454b824 */ /* 0x000fe200078e0a05 */
[C---:B------:R-:W-:Y:S01]  /*3f90*/  ISETP.GT.U32.AND P3, PT, R5.reuse, R82, PT ;  /* 0x000000520500720c */ /* 0x040fe20003f64070 */
[----:B------:R-:W-:Y:S01]  /*3fa0*/  IMAD R90, R5, R47, R92 ;  /* 0x0000002f055a7224 */ /* 0x000fe200078e025c */
[----:B------:R-:W-:Y:S01]  /*3fb0*/  SGXT R45, R45, 0x1 ;  /* 0x000000012d2d781a */ /* 0x000fe20000000200 */
[----:B------:R-:W-:-:S02]  /*3fc0*/  IMAD R92, R5, R49, R94 ;  /* 0x00000031055c7224 */ /* 0x000fc400078e025e */
[--C-:B------:R-:W-:Y:S02]  /*3fd0*/  @!P1 IMAD.IADD R86, R86, 0x1, -R5.reuse ;  /* 0x0000000156569824 */ /* 0x100fe400078e0a05 */
[C---:B------:R-:W-:Y:S01]  /*3fe0*/  IMAD R94, R5.reuse, R7, R96 ;  /* 0x00000007055e7224 */ /* 0x040fe200078e0260 */
[----:B------:R-:W-:Y:S01]  /*3ff0*/  SHF.R.S32.HI R7, RZ, 0x1f, R190 ;  /* 0x0000001fff077819 */ /* 0x000fe200000114be */
[----:B------:R-:W-:Y:S01]  /*4000*/  @!P4 IMAD.MOV R74, RZ, RZ, -R74 ;  /* 0x000000ffff4ac224 */ /* 0x000fe200078e0a4a */
[C---:B------:R-:W-:Y:S01]  /*4010*/  ISETP.GT.U32.AND P4, PT, R5.reuse, R84, PT ;  /* 0x000000540500720c */ /* 0x040fe20003f84070 */
[--C-:B------:R-:W-:Y:S01]  /*4020*/  @!P0 IMAD.IADD R76, R76, 0x1, -R5.reuse ;  /* 0x000000014c4c8824 */ /* 0x100fe200078e0a05 */
[C---:B------:R-:W-:Y:S01]  /*4030*/  ISETP.GT.U32.AND P1, PT, R5.reuse, R86, PT ;  /* 0x000000560500720c */ /* 0x040fe20003f24070 */
[--C-:B------:R-:W-:Y:S01]  /*4040*/  @!P2 IMAD.IADD R80, R80, 0x1, -R5.reuse ;  /* 0x000000015050a824 */ /* 0x100fe200078e0a05 */
[C---:B------:R-:W-:Y:S01]  /*4050*/  ISETP.GT.U32.AND P0, PT, R5.reuse, R8, PT ;  /* 0x000000080500720c */ /* 0x040fe20003f04070 */
[--C-:B------:R-:W-:Y:S01]  /*4060*/  @!P5 IMAD.IADD R78, R78, 0x1, -R5.reuse ;  /* 0x000000014e4ed824 */ /* 0x100fe200078e0a05 */
[C---:B------:R-:W-:Y:S01]  /*4070*/  ISETP.GT.U32.AND P2, PT, R5.reuse, R94, PT ;  /* 0x0000005e0500720c */ /* 0x040fe20003f44070 */
[--C-:B------:R-:W-:Y:S01]  /*4080*/  @!P3 IMAD.IADD R82, R82, 0x1, -R5.reuse ;  /* 0x000000015252b824 */ /* 0x100fe200078e0a05 */
[C---:B------:R-:W-:Y:S01]  /*4090*/  ISETP.GT.U32.AND P5, PT, R5.reuse, R88, PT ;  /* 0x000000580500720c */ /* 0x040fe20003fa4070 */
[----:B------:R-:W-:Y:S01]  /*40a0*/  IMAD R0, R0, UR7, RZ ;  /* 0x0000000700007c24 */ /* 0x000fe2000f8e02ff */
[----:B------:R-:W-:Y:S01]  /*40b0*/  ISETP.GT.U32.AND P3, PT, R5, R90, PT ;  /* 0x0000005a0500720c */ /* 0x000fe20003f64070 */
[----:B------:R-:W-:Y:S01]  /*40c0*/  ULDC UR7, c[0x0][0x238] ;  /* 0x00008e0000077ab9 */ /* 0x000fe20000000800 */
[----:B------:R-:W-:Y:S01]  /*40d0*/  LEA.HI R190, R7, R190, RZ, 0x5 ;  /* 0x000000be07be7211 */ /* 0x000fe200078f28ff */
[--C-:B------:R-:W-:Y:S01]  /*40e0*/  @!P4 IMAD.IADD R84, R84, 0x1, -R5.reuse ;  /* 0x000000015454c824 */ /* 0x100fe200078e0a05 */
[----:B------:R-:W-:Y:S01]  /*40f0*/  ISETP.GT.U32.AND P4, PT, R5, R92, PT ;  /* 0x0000005c0500720c */ /* 0x000fe20003f84070 */
[--C-:B------:R-:W-:Y:S01]  /*4100*/  @!P1 IMAD.IADD R86, R86, 0x1, -R5.reuse ;  /* 0x0000000156569824 */ /* 0x100fe200078e0a05 */
[----:B------:R-:W-:Y:S01]  /*4110*/  ISETP.GE.AND P1, PT, R55, RZ, PT ;  /* 0x000000ff3700720c */ /* 0x000fe20003f26270 */
        /* <DEDUP_REMOVED lines=8> */
[----:B------:R-:W-:Y:S01]  /*41a0*/  IMAD.SHL.U32 R7, R154, 0x20, RZ ;  /* 0x000000209a077824 */ /* 0x000fe200078e00ff */
[----:B------:R-:W-:Y:S01]  /*41b0*/  LOP3.LUT R96, R45, 0x90, RZ, 0xc0, !PT ;  /* 0x000000902d607812 */ /* 0x000fe200078ec0ff */
[----:B------:R-:W-:Y:S01]  /*41c0*/  @!P4 IMAD.IADD R92, R92, 0x1, -R5 ;  /* 0x000000015c5cc824 */ /* 0x000fe200078e0a05 */
[C---:B------:R-:W-:Y:S01]  /*41d0*/  ISETP.GT.U32.AND P4, PT, R5.reuse, R94, PT ;  /* 0x0000005e0500720c */ /* 0x040fe20003f84070 */
[----:B------:R-:W-:Y:S01]  /*41e0*/  @!P1 IMAD.MOV R76, RZ, RZ, -R76 ;  /* 0x000000ffff4c9224 */ /* 0x000fe200078e0a4c */
[C---:B------:R-:W-:Y:S01]  /*41f0*/  ISETP.GT.U32.AND P1, PT, R5.reuse, R8, PT ;  /* 0x000000080500720c */ /* 0x040fe20003f24070 */
[----:B------:R-:W-:Y:S01]  /*4200*/  @!P0 IMAD.MOV R78, RZ, RZ, -R78 ;  /* 0x000000ffff4e8224 */ /* 0x000fe200078e0a4e */
[C---:B------:R-:W-:Y:S01]  /*4210*/  ISETP.GT.U32.AND P0, PT, R5.reuse, R88, PT ;  /* 0x000000580500720c */ /* 0x040fe20003f04070 */
[----:B------:R-:W-:Y:S01]  /*4220*/  @!P2 IMAD.MOV R82, RZ, RZ, -R82 ;  /* 0x000000ffff52a224 */ /* 0x000fe200078e0a52 */
[C---:B------:R-:W-:Y:S01]  /*4230*/  ISETP.GT.U32.AND P2, PT, R5.reuse, R90, PT ;  /* 0x0000005a0500720c */ /* 0x040fe20003f44070 */
[----:B------:R-:W-:Y:S01]  /*4240*/  @!P5 IMAD.MOV R80, RZ, RZ, -R80 ;  /* 0x000000ffff50d224 */ /* 0x000fe200078e0a50 */
[----:B------:R-:W-:Y:S01]  /*4250*/  ISETP.GT.U32.AND P5, PT, R5, R92, PT ;  /* 0x0000005c0500720c */ /* 0x000fe20003fa4070 */
[----:B------:R-:W-:Y:S01]  /*4260*/  @!P3 IMAD.MOV R84, RZ, RZ, -R84 ;  /* 0x000000ffff54b224 */ /* 0x000fe200078e0a54 */
[----:B------:R-:W-:-:S02]  /*4270*/  ISETP.GE.AND P3, PT, R63, RZ, PT ;  /* 0x000000ff3f00720c */ /* 0x000fc40003f66270 */
[----:B------:R-:W-:Y:S01]  /*4280*/  LOP3.LUT R152, R96, 0xf60, R7, 0xf8, !PT ;  /* 0x00000f6060987812 */ /* 0x000fe200078ef807 */
        /* <DEDUP_REMOVED lines=8> */
[----:B------:R-:W-:Y:S01]  /*4310*/  @!P5 IMAD.IADD R92, R92, 0x1, -R5 ;  /* 0x000000015c5cd824 */ /* 0x000fe200078e0a05 */
[----:B------:R-:W-:Y:S01]  /*4320*/  ISETP.NE.AND P5, PT, R3, RZ, PT ;  /* 0x000000ff0300720c */ /* 0x000fe20003fa5270 */
[----:B------:R-:W-:Y:S01]  /*4330*/  @!P3 IMAD.MOV R86, RZ, RZ, -R86 ;  /* 0x000000ffff56b224 */ /* 0x000fe200078e0a56 */
[----:B------:R-:W-:Y:S01]  /*4340*/  LOP3.LUT R3, RZ, R3, RZ, 0x33, !PT ;  /* 0x00000003ff037212 */ /* 0x000fe200078e33ff */
[----:B------:R-:W-:Y:S01]  /*4350*/  @!P6 IMAD.MOV R94, RZ, RZ, -R94 ;  /* 0x000000ffff5ee224 */ /* 0x000fe200078e0a5e */
[----:B------:R-:W-:Y:S01]  /*4360*/  CS2R R96, SRZ ;  /* 0x0000000000607805 */ /* 0x000fe2000001ff00 */
[----:B------:R-:W-:Y:S01]  /*4370*/  @!P4 IMAD.MOV R90, RZ, RZ, -R90 ;  /* 0x000000ffff5ac224 */ /* 0x000fe200078e0a5a */
[C---:B------:R-:W-:Y:S01]  /*4380*/  SEL R2, R3.reuse, R2, !P5 ;  /* 0x0000000203027207 */ /* 0x040fe20006800000 */
[----:B------:R-:W-:Y:S01]  /*4390*/  @!P1 IMAD.MOV R8, RZ, RZ, -R8 ;  /* 0x000000ffff089224 */ /* 0x000fe200078e0a08 */
[C---:B------:R-:W-:Y:S01]  /*43a0*/  SEL R6, R3.reuse, R6, !P5 ;  /* 0x0000000603067207 */ /* 0x040fe20006800000 */
[----:B------:R-:W-:Y:S01]  /*43b0*/  @!P0 IMAD.MOV R88, RZ, RZ, -R88 ;  /* 0x000000ffff588224 */ /* 0x000fe200078e0a58 */
[C---:B------:R-:W-:Y:S01]  /*43c0*/  SEL R11, R3.reuse, R11, !P5 ;  /* 0x0000000b030b7207 */ /* 0x040fe20006800000 */
[----:B------:R-:W-:Y:S01]  /*43d0*/  IMAD R192, R2, UR4, RZ ;  /* 0x0000000402c07c24 */ /* 0x000fe2000f8e02ff */
[C---:B------:R-:W-:Y:S01]  /*43e0*/  SEL R9, R3.reuse, R9, !P5 ;  /* 0x0000000903097207 */ /* 0x040fe20006800000 */
[----:B------:R-:W-:Y:S01]  /*43f0*/  @!P2 IMAD.MOV R92, RZ, RZ, -R92 ;  /* 0x000000ffff5ca224 */ /* 0x000fe200078e0a5c */
[C---:B------:R-:W-:Y:S01]  /*4400*/  SEL R12, R3.reuse, R12, !P5 ;  /* 0x0000000c030c7207 */ /* 0x040fe20006800000 */
[----:B------:R-:W-:Y:S01]  /*4410*/  IMAD R6, R6, UR4, RZ ;  /* 0x0000000406067c24 */ /* 0x000fe2000f8e02ff */
[----:B------:R-:W-:Y:S01]  /*4420*/  SEL R10, R3, R10, !P5 ;  /* 0x0000000a030a7207 */ /* 0x000fe20006800000 */
[----:B------:R-:W-:Y:S01]  /*4430*/  IMAD R11, R11, UR4, RZ ;  /* 0x000000040b0b7c24 */ /* 0x000fe2000f8e02ff */
[----:B------:R-:W-:Y:S01]  /*4440*/  SEL R14, R3, R14, !P5 ;  /* 0x0000000e030e7207 */ /* 0x000fe20006800000 */
[----:B------:R-:W-:Y:S01]  /*4450*/  IMAD R9, R9, UR4, RZ ;  /* 0x0000000409097c24 */ /* 0x000fe2000f8e02ff */
[C---:B------:R-:W-:Y:S01]  /*4460*/  SEL R13, R3.reuse, R13, !P5 ;  /* 0x0000000d030d7207 */ /* 0x040fe20006800000 */
[----:B------:R-:W-:Y:S01]  /*4470*/  IMAD R12, R12, UR4, RZ ;  /* 0x000000040c0c7c24 */ /* 0x000fe2000f8e02ff */
[C---:B------:R-:W-:Y:S01]  /*4480*/  SEL R16, R3.reuse, R16, !P5 ;  /* 0x0000001003107207 */ /* 0x040fe20006800000 */
[----:B------:R-:W-:Y:S01]  /*4490*/  IMAD R10, R10, UR4, RZ ;  /* 0x000000040a0a7c24 */ /* 0x000fe2000f8e02ff */
[C---:B------:R-:W-:Y:S01]  /*44a0*/  SEL R17, R3.reuse, R17, !P5 ;  /* 0x0000001103117207 */ /* 0x040fe20006800000 */
[----:B------:R-:W-:Y:S01]  /*44b0*/  IMAD R14, R14, UR4, RZ ;  /* 0x000000040e0e7c24 */ /* 0x000fe2000f8e02ff */
[----:B------:R-:W-:Y:S01]  /*44c0*/  SEL R15, R3, R15, !P5 ;  /* 0x0000000f030f7207 */ /* 0x000fe20006800000 */
[----:B------:R-:W-:Y:S01]  /*44d0*/  IMAD R13, R13, UR4, RZ ;  /* 0x000000040d0d7c24 */ /* 0x000fe2000f8e02ff */
[C---:B------:R-:W-:Y:S01]  /*44e0*/  SEL R19, R3.reuse, R19, !P5 ;  /* 0x0000001303137207 */ /* 0x040fe20006800000 */
[----:B------:R-:W-:Y:S01]  /*44f0*/  IMAD R16, R16, UR4, RZ ;  /* 0x0000000410107c24 */ /* 0x000fe2000f8e02ff */
[----:B------:R-:W-:Y:S01]  /*4500*/  SEL R18, R3, R18, !P5 ;  /* 0x0000001203127207 */ /* 0x000fe20006800000 */
[----:B------:R-:W-:Y:S01]  /*4510*/  IMAD R17, R17, UR4, RZ ;  /* 0x0000000411117c24 */ /* 0x000fe2000f8e02ff */
[----:B------:R-:W-:Y:S01]  /*4520*/  SEL R21, R3, R21, !P5 ;  /* 0x0000001503157207 */ /* 0x000fe20006800000 */
[----:B------:R-:W-:Y:S01]  /*4530*/  IMAD R15, R15, UR4, RZ ;  /* 0x000000040f0f7c24 */ /* 0x000fe2000f8e02ff */
[----:B------:R-:W-:Y:S01]  /*4540*/  SHF.R.S32.HI R191, RZ, 0x1f, R192 ;  /* 0x0000001fffbf7819 */ /* 0x000fe200000114c0 */
[----:B------:R-:W-:Y:S01]  /*4550*/  IMAD R19, R19, UR4, RZ ;  /* 0x0000000413137c24 */ /* 0x000fe2000f8e02ff */
[----:B------:R-:W-:Y:S01]  /*4560*/  SEL R20, R3, R20, !P5 ;  /* 0x0000001403147207 */ /* 0x000fe20006800000 */
[----:B------:R-:W-:Y:S01]  /*4570*/  IMAD R18, R18, UR4, RZ ;  /* 0x0000000412127c24 */ /* 0x000fe2000f8e02ff */
[----:B------:R-:W-:Y:S01]  /*4580*/  IADD3 R192, P4, R192, UR10, RZ ;  /* 0x0000000ac0c07c10 */ /* 0x000fe2000ff9e0ff */
[----:B------:R-:W-:Y:S01]  /*4590*/  IMAD R21, R21, UR4, RZ ;  /* 0x0000000415157c24 */ /* 0x000fe2000f8e02ff */
[C---:B------:R-:W-:Y:S01]  /*45a0*/  SEL R22, R3.reuse, R22, !P5 ;  /* 0x0000001603167207 */ /* 0x040fe20006800000 */
[----:B------:R-:W-:Y:S01]  /*45b0*/  IMAD R20, R20, UR4, RZ ;  /* 0x0000000414147c24 */ /* 0x000fe2000f8e02ff */
[----:B------:R-:W-:-:S02]  /*45c0*/  SEL R23, R3, R23, !P5 ;  /* 0x0000001703177207 */ /* 0x000fc40006800000 */
        /* <DEDUP_REMOVED lines=94> */
[----:B------:R-:W-:Y:S01]  /*4bb0*/  SHF.R.S32.HI R193, RZ, 0x1f, R6 ;  /* 0x0000001fffc17819 */ /* 0x000fe20000011406 */
[----:B------:R-:W-:Y:S01]  /*4bc0*/  IMAD R3, R92, UR4, RZ ;  /* 0x000000045c037c24 */ /* 0x000fe2000f8e02ff */
[----:B------:R-:W-:Y:S01]  /*4bd0*/  IADD3 R194, P6, R6, UR10, RZ ;  /* 0x0000000a06c27c10 */ /* 0x000fe2000ffde0ff */
[----:B------:R-:W-:Y:S01]  /*4be0*/  IMAD R2, R94, UR4, RZ ;  /* 0x000000045e027c24 */ /* 0x000fe2000f8e02ff */
[----:B------:R-:W-:Y:S01]  /*4bf0*/  SHF.R.S32.HI R197, RZ, 0x1f, R11 ;  /* 0x0000001fffc57819 */ /* 0x000fe2000001140b */
[----:B------:R-:W-:Y:S01]  /*4c00*/  UIADD3 UR4, UR6, 0x2000, URZ ;  /* 0x0000200006047890 */ /* 0x000fe2000fffe03f */
[----:B------:R-:W-:-:S02]  /*4c10*/  IADD3 R198, P3, R11, UR10, RZ ;  /* 0x0000000a0bc67c10 */ /* 0x000fc4000ff7e0ff */
[----:B------:R-:W-:Y:S02]  /*4c20*/  CS2R R92, SRZ ;  /* 0x00000000005c7805 */ /* 0x000fe4000001ff00 */
[----:B------:R-:W-:Y:S01]  /*4c30*/  SHF.R.S32.HI R195, RZ, 0x1f, R9 ;  /* 0x0000001fffc37819 */ /* 0x000fe20000011409 */
[----:B------:R-:W-:Y:S01]  /*4c40*/  USHF.R.U32.HI UR4, URZ, 0x4, UR4 ;  /* 0x000000043f047899 */ /* 0x000fe20008011604 */
[----:B------:R-:W-:Y:S02]  /*4c50*/  IADD3 R196, P5, R9, UR10, RZ ;  /* 0x0000000a09c47c10 */ /* 0x000fe4000ffbe0ff */
[----:B------:R-:W-:Y:S02]  /*4c60*/  CS2R R94, SRZ ;  /* 0x00000000005e7805 */ /* 0x000fe4000001ff00 */
[----:B------:R-:W-:Y:S01]  /*4c70*/  SHF.R.S32.HI R199, RZ, 0x1f, R12 ;  /* 0x0000001fffc77819 */ /* 0x000fe2000001140c */
[----:B------:R-:W-:Y:S01]  /*4c80*/  USGXT.U32 UR4, UR4, 0xe ;  /* 0x0000000e0404789a */ /* 0x000fe20008000000 */
[----:B------:R-:W-:-:S02]  /*4c90*/  IADD3 R200, P2, R12, UR10, RZ ;  /* 0x0000000a0cc87c10 */ /* 0x000fc4000ff5e0ff */
[----:B------:R-:W-:Y:S02]  /*4ca0*/  SHF.R.S32.HI R201, RZ, 0x1f, R10 ;  /* 0x0000001fffc97819 */ /* 0x000fe4000001140a */
[----:B------:R-:W-:Y:S02]  /*4cb0*/  IADD3 R202, P1, R10, UR10, RZ ;  /* 0x0000000a0aca7c10 */ /* 0x000fe4000ff3e0ff */
[----:B------:R-:W-:Y:S02]  /*4cc0*/  SHF.R.S32.HI R203, RZ, 0x1f, R14 ;  /* 0x0000001fffcb7819 */ /* 0x000fe4000001140e */
[----:B------:R-:W-:Y:S02]  /*4cd0*/  IADD3 R204, P0, R14, UR10, RZ ;  /* 0x0000000a0ecc7c10 */ /* 0x000fe4000ff1e0ff */
[----:B------:R-:W-:Y:S02]  /*4ce0*/  IADD3.X R191, R191, UR11, RZ, P4, !PT ;  /* 0x0000000bbfbf7c10 */ /* 0x000fe4000a7fe4ff */
[----:B------:R-:W-:-:S02]  /*4cf0*/  SHF.R.S32.HI R205, RZ, 0x1f, R13 ;  /* 0x0000001fffcd7819 */ /* 0x000fc4000001140d */
[----:B------:R-:W-:Y:S02]  /*4d00*/  IADD3 R206, P4, R13, UR10, RZ ;  /* 0x0000000a0dce7c10 */ /* 0x000fe4000ff9e0ff */
[----:B------:R-:W-:Y:S02]  /*4d10*/  IADD3.X R193, R193, UR11, RZ, P6, !PT ;  /* 0x0000000bc1c17c10 */ /* 0x000fe4000b7fe4ff */
[----:B------:R-:W-:Y:S02]  /*4d20*/  IADD3.X R197, R197, UR11, RZ, P3, !PT ;  /* 0x0000000bc5c57c10 */ /* 0x000fe40009ffe4ff */
[----:B------:R-:W-:Y:S02]  /*4d30*/  SHF.R.S32.HI R207, RZ, 0x1f, R16 ;  /* 0x0000001fffcf7819 */ /* 0x000fe40000011410 */
[----:B------:R-:W-:Y:S02]  /*4d40*/  IADD3 R208, P6, R16, UR10, RZ ;  /* 0x0000000a10d07c10 */ /* 0x000fe4000ffde0ff */
[----:B------:R-:W-:-:S02]  /*4d50*/  IADD3.X R195, R195, UR11, RZ, P5, !PT ;  /* 0x0000000bc3c37c10 */ /* 0x000fc4000affe4ff */
[----:B------:R-:W-:Y:S02]  /*4d60*/  SHF.R.S32.HI R211, RZ, 0x1f, R17 ;  /* 0x0000001fffd37819 */ /* 0x000fe40000011411 */
[----:B------:R-:W-:Y:S02]  /*4d70*/  IADD3 R212, P3, R17, UR10, RZ ;  /* 0x0000000a11d47c10 */ /* 0x000fe4000ff7e0ff */
[----:B------:R-:W-:Y:S02]  /*4d80*/  IADD3.X R199, R199, UR11, RZ, P2, !PT ;  /* 0x0000000bc7c77c10 */ /* 0x000fe400097fe4ff */
[----:B------:R-:W-:Y:S02]  /*4d90*/  SHF.R.S32.HI R209, RZ, 0x1f, R15 ;  /* 0x0000001fffd17819 */ /* 0x000fe4000001140f */
[----:B------:R-:W-:Y:S02]  /*4da0*/  IADD3 R210, P5, R15, UR10, RZ ;  /* 0x0000000a0fd27c10 */ /* 0x000fe4000ffbe0ff */
[----:B------:R-:W-:-:S02]  /*4db0*/  SHF.R.S32.HI R213, RZ, 0x1f, R19 ;  /* 0x0000001fffd57819 */ /* 0x000fc40000011413 */
[----:B------:R-:W-:Y:S02]  /*4dc0*/  IADD3 R214, P2, R19, UR10, RZ ;  /* 0x0000000a13d67c10 */ /* 0x000fe4000ff5e0ff */
[----:B------:R-:W-:Y:S02]  /*4dd0*/  IADD3.X R201, R201, UR11, RZ, P1, !PT ;  /* 0x0000000bc9c97c10 */ /* 0x000fe40008ffe4ff */
[----:B------:R-:W-:Y:S02]  /*4de0*/  SHF.R.S32.HI R215, RZ, 0x1f, R18 ;  /* 0x0000001fffd77819 */ /* 0x000fe40000011412 */
[----:B------:R-:W-:Y:S02]  /*4df0*/  IADD3 R216, P1, R18, UR10, RZ ;  /* 0x0000000a12d87c10 */ /* 0x000fe4000ff3e0ff */
[----:B------:R-:W-:Y:S02]  /*4e00*/  IADD3.X R203, R203, UR11, RZ, P0, !PT ;  /* 0x0000000bcbcb7c10 */ /* 0x000fe400087fe4ff */
[----:B------:R-:W-:-:S02]  /*4e10*/  SHF.R.S32.HI R217, RZ, 0x1f, R21 ;  /* 0x0000001fffd97819 */ /* 0x000fc40000011415 */
[----:B------:R-:W-:Y:S02]  /*4e20*/  IADD3 R218, P0, R21, UR10, RZ ;  /* 0x0000000a15da7c10 */ /* 0x000fe4000ff1e0ff */
[----:B------:R-:W-:Y:S02]  /*4e30*/  IADD3.X R205, R205, UR11, RZ, P4, !PT ;  /* 0x0000000bcdcd7c10 */ /* 0x000fe4000a7fe4ff */
[----:B------:R-:W-:Y:S02]  /*4e40*/  SHF.R.S32.HI R219, RZ, 0x1f, R20 ;  /* 0x0000001fffdb7819 */ /* 0x000fe40000011414 */
[----:B------:R-:W-:Y:S02]  /*4e50*/  IADD3 R220, P4, R20, UR10, RZ ;  /* 0x0000000a14dc7c10 */ /* 0x000fe4000ff9e0ff */
[----:B------:R-:W-:Y:S02]  /*4e60*/  IADD3.X R207, R207, UR11, RZ, P6, !PT ;  /* 0x0000000bcfcf7c10 */ /* 0x000fe4000b7fe4ff */
[----:B------:R-:W-:-:S02]  /*4e70*/  IADD3.X R211, R211, UR11, RZ, P3, !PT ;  /* 0x0000000bd3d37c10 */ /* 0x000fc40009ffe4ff */
[----:B------:R-:W-:Y:S02]  /*4e80*/  SHF.R.S32.HI R221, RZ, 0x1f, R22 ;  /* 0x0000001fffdd7819 */ /* 0x000fe40000011416 */
[----:B------:R-:W-:Y:S02]  /*4e90*/  IADD3 R222, P6, R22, UR10, RZ ;  /* 0x0000000a16de7c10 */ /* 0x000fe4000ffde0ff */
[----:B------:R-:W-:Y:S02]  /*4ea0*/  IADD3.X R209, R209, UR11, RZ, P5, !PT ;  /* 0x0000000bd1d17c10 */ /* 0x000fe4000affe4ff */
[----:B------:R-:W-:Y:S02]  /*4eb0*/  SHF.R.S32.HI R225, RZ, 0x1f, R24 ;  /* 0x0000001fffe17819 */ /* 0x000fe40000011418 */
[----:B------:R-:W-:Y:S02]  /*4ec0*/  IADD3 R226, P3, R24, UR10, RZ ;  /* 0x0000000a18e27c10 */ /* 0x000fe4000ff7e0ff */
[----:B------:R-:W-:-:S02]  /*4ed0*/  IADD3.X R213, R213, UR11, RZ, P2, !PT ;  /* 0x0000000bd5d57c10 */ /* 0x000fc400097fe4ff */
[----:B------:R-:W-:Y:S02]  /*4ee0*/  SHF.R.S32.HI R223, RZ, 0x1f, R23 ;  /* 0x0000001fffdf7819 */ /* 0x000fe40000011417 */
[----:B------:R-:W-:Y:S02]  /*4ef0*/  IADD3 R224, P5, R23, UR10, RZ ;  /* 0x0000000a17e07c10 */ /* 0x000fe4000ffbe0ff */
[----:B------:R-:W-:Y:S02]  /*4f00*/  SHF.R.S32.HI R227, RZ, 0x1f, R25 ;  /* 0x0000001fffe37819 */ /* 0x000fe40000011419 */
[----:B------:R-:W-:Y:S02]  /*4f10*/  IADD3 R228, P2, R25, UR10, RZ ;  /* 0x0000000a19e47c10 */ /* 0x000fe4000ff5e0ff */
[----:B------:R-:W-:Y:S02]  /*4f20*/  CS2R R24, SRZ ;  /* 0x0000000000187805 */ /* 0x000fe4000001ff00 */
[----:B------:R-:W-:-:S02]  /*4f30*/  IADD3.X R215, R215, UR11, RZ, P1, !PT ;  /* 0x0000000bd7d77c10 */ /* 0x000fc40008ffe4ff */
[----:B------:R-:W-:Y:S02]  /*4f40*/  SHF.R.S32.HI R229, RZ, 0x1f, R26 ;  /* 0x0000001fffe57819 */ /* 0x000fe4000001141a */
[----:B------:R-:W-:Y:S02]  /*4f50*/  IADD3 R230, P1, R26, UR10, RZ ;  /* 0x0000000a1ae67c10 */ /* 0x000fe4000ff3e0ff */
[----:B------:R-:W-:Y:S02]  /*4f60*/  IADD3.X R217, R217, UR11, RZ, P0, !PT ;  /* 0x0000000bd9d97c10 */ /* 0x000fe400087fe4ff */
[----:B------:R-:W-:Y:S02]  /*4f70*/  SHF.R.S32.HI R231, RZ, 0x1f, R27 ;  /* 0x0000001fffe77819 */ /* 0x000fe4000001141b */
[----:B------:R-:W-:Y:S02]  /*4f80*/  IADD3 R232, P0, R27, UR10, RZ ;  /* 0x0000000a1be87c10 */ /* 0x000fe4000ff1e0ff */
[----:B------:R-:W-:-:S02]  /*4f90*/  CS2R R26, SRZ ;  /* 0x00000000001a7805 */ /* 0x000fc4000001ff00 */
[----:B------:R-:W-:Y:S02]  /*4fa0*/  IADD3.X R219, R219, UR11, RZ, P4, !PT ;  /* 0x0000000bdbdb7c10 */ /* 0x000fe4000a7fe4ff */
[----:B------:R-:W-:Y:S02]  /*4fb0*/  SHF.R.S32.HI R233, RZ, 0x1f, R28 ;  /* 0x0000001fffe97819 */ /* 0x000fe4000001141c */
[----:B------:R-:W-:Y:S02]  /*4fc0*/  IADD3 R234, P4, R28, UR10, RZ ;  /* 0x0000000a1cea7c10 */ /* 0x000fe4000ff9e0ff */
[----:B------:R-:W-:Y:S02]  /*4fd0*/  IADD3.X R221, R221, UR11, RZ, P6, !PT ;  /* 0x0000000bdddd7c10 */ /* 0x000fe4000b7fe4ff */
[----:B------:R-:W-:Y:S02]  /*4fe0*/  IADD3.X R225, R225, UR11, RZ, P3, !PT ;  /* 0x0000000be1e17c10 */ /* 0x000fe40009ffe4ff */
[----:B------:R-:W-:-:S02]  /*4ff0*/  SHF.R.S32.HI R235, RZ, 0x1f, R29 ;  /* 0x0000001fffeb7819 */ /* 0x000fc4000001141d */
[----:B------:R-:W-:Y:S02]  /*5000*/  IADD3 R236, P6, R29, UR10, RZ ;  /* 0x0000000a1dec7c10 */ /* 0x000fe4000ffde0ff */
[----:B------:R-:W-:Y:S02]  /*5010*/  CS2R R28, SRZ ;  /* 0x00000000001c7805 */ /* 0x000fe4000001ff00 */
[----:B------:R-:W-:Y:S02]  /*5020*/  IADD3.X R223, R223, UR11, RZ, P5, !PT ;  /* 0x0000000bdfdf7c10 */ /* 0x000fe4000affe4ff */
[----:B------:R-:W-:Y:S02]  /*5030*/  SHF.R.S32.HI R239, RZ, 0x1f, R31 ;  /* 0x0000001fffef7819 */ /* 0x000fe4000001141f */
[----:B------:R-:W-:Y:S02]  /*5040*/  IADD3 R240, P3, R31, UR10, RZ ;  /* 0x0000000a1ff07c10 */ /* 0x000fe4000ff7e0ff */
[----:B------:R-:W-:-:S02]  /*5050*/  IADD3.X R227, R227, UR11, RZ, P2, !PT ;  /* 0x0000000be3e37c10 */ /* 0x000fc400097fe4ff */
[----:B------:R-:W-:Y:S02]  /*5060*/  SHF.R.S32.HI R237, RZ, 0x1f, R30 ;  /* 0x0000001fffed7819 */ /* 0x000fe4000001141e */
[----:B------:R-:W-:Y:S02]  /*5070*/  IADD3 R238, P5, R30, UR10, RZ ;  /* 0x0000000a1eee7c10 */ /* 0x000fe4000ffbe0ff */
[----:B------:R-:W-:Y:S02]  /*5080*/  CS2R R30, SRZ ;  /* 0x00000000001e7805 */ /* 0x000fe4000001ff00 */
[----:B------:R-:W-:Y:S02]  /*5090*/  SHF.R.S32.HI R241, RZ, 0x1f, R32 ;  /* 0x0000001ffff17819 */ /* 0x000fe40000011420 */
[----:B------:R-:W-:Y:S02]  /*50a0*/  IADD3 R242, P2, R32, UR10, RZ ;  /* 0x0000000a20f27c10 */ /* 0x000fe4000ff5e0ff */
[----:B------:R-:W-:-:S02]  /*50b0*/  IADD3.X R229, R229, UR11, RZ, P1, !PT ;  /* 0x0000000be5e57c10 */ /* 0x000fc40008ffe4ff */
[----:B------:R-:W-:Y:S02]  /*50c0*/  SHF.R.S32.HI R243, RZ, 0x1f, R33 ;  /* 0x0000001ffff37819 */ /* 0x000fe40000011421 */
[----:B------:R-:W-:Y:S02]  /*50d0*/  IADD3 R244, P1, R33, UR10, RZ ;  /* 0x0000000a21f47c10 */ /* 0x000fe4000ff3e0ff */
[----:B------:R-:W-:Y:S02]  /*50e0*/  CS2R R32, SRZ ;  /* 0x0000000000207805 */ /* 0x000fe4000001ff00 */
[----:B------:R-:W-:Y:S02]  /*50f0*/  IADD3.X R231, R231, UR11, RZ, P0, !PT ;  /* 0x0000000be7e77c10 */ /* 0x000fe400087fe4ff */
[----:B------:R-:W-:Y:S02]  /*5100*/  SHF.R.S32.HI R245, RZ, 0x1f, R34 ;  /* 0x0000001ffff57819 */ /* 0x000fe40000011422 */
[----:B------:R-:W-:-:S02]  /*5110*/  IADD3 R246, P0, R34, UR10, RZ ;  /* 0x0000000a22f67c10 */ /* 0x000fc4000ff1e0ff */
[----:B------:R-:W-:Y:S02]  /*5120*/  IADD3.X R233, R233, UR11, RZ, P4, !PT ;  /* 0x0000000be9e97c10 */ /* 0x000fe4000a7fe4ff */
[----:B------:R-:W-:Y:S02]  /*5130*/  SHF.R.S32.HI R247, RZ, 0x1f, R35 ;  /* 0x0000001ffff77819 */ /* 0x000fe40000011423 */
[----:B------:R-:W-:Y:S02]  /*5140*/  IADD3 R248, P4, R35, UR10, RZ ;  /* 0x0000000a23f87c10 */ /* 0x000fe4000ff9e0ff */
[----:B------:R-:W-:Y:S02]  /*5150*/  CS2R R34, SRZ ;  /* 0x0000000000227805 */ /* 0x000fe4000001ff00 */
[----:B------:R-:W-:Y:S02]  /*5160*/  IADD3.X R235, R235, UR11, RZ, P6, !PT ;  /* 0x0000000bebeb7c10 */ /* 0x000fe4000b7fe4ff */
[----:B------:R-:W-:-:S02]  /*5170*/  IADD3.X R239, R239, UR11, RZ, P3, !PT ;  /* 0x0000000befef7c10 */ /* 0x000fc40009ffe4ff */
[----:B------:R-:W-:Y:S02]  /*5180*/  SHF.R.S32.HI R249, RZ, 0x1f, R36 ;  /* 0x0000001ffff97819 */ /* 0x000fe40000011424 */
[----:B------:R-:W-:Y:S02]  /*5190*/  IADD3 R250, P6, R36, UR10, RZ ;  /* 0x0000000a24fa7c10 */ /* 0x000fe4000ffde0ff */
[----:B------:R-:W-:Y:S02]  /*51a0*/  IADD3.X R237, R237, UR11, RZ, P5, !PT ;  /* 0x0000000beded7c10 */ /* 0x000fe4000affe4ff */
[----:B------:R-:W-:Y:S02]  /*51b0*/  IADD3 R7, P3, R38, UR10, RZ ;  /* 0x0000000a26077c10 */ /* 0x000fe4000ff7e0ff */
[----:B------:R-:W-:Y:S02]  /*51c0*/  IADD3.X R241, R241, UR11, RZ, P2, !PT ;  /* 0x0000000bf1f17c10 */ /* 0x000fe400097fe4ff */
[----:B------:R-:W-:Y:S01]  /*51d0*/  SHF.R.S32.HI R251, RZ, 0x1f, R37 ;  /* 0x0000001ffffb7819 */ /* 0x000fe20000011425 */
[----:B------:R0:W-:Y:S01]  /*51e0*/  STL [R1+0x204], R7 ;  /* 0x0002040701007387 */ /* 0x0001e20000100800 */
[----:B------:R-:W-:-:S02]  /*51f0*/  IADD3 R252, P5, R37, UR10, RZ ;  /* 0x0000000a25fc7c10 */ /* 0x000fc4000ffbe0ff */
[----:B------:R-:W-:Y:S02]  /*5200*/  CS2R R36, SRZ ;  /* 0x0000000000247805 */ /* 0x000fe4000001ff00 */
[----:B------:R-:W-:Y:S02]  /*5210*/  IADD3 R8, P2, R39, UR10, RZ ;  /* 0x0000000a27087c10 */ /* 0x000fe4000ff5e0ff */
[----:B------:R-:W-:Y:S02]  /*5220*/  IADD3.X R243, R243, UR11, RZ, P1, !PT ;  /* 0x0000000bf3f37c10 */ /* 0x000fe40008ffe4ff */
[----:B------:R-:W-:Y:S01]  /*5230*/  IADD3 R9, P1, R40, UR10, RZ ;  /* 0x0000000a28097c10 */ /* 0x000fe2000ff3e0ff */
[----:B------:R1:W-:Y:S01]  /*5240*/  STL [R1+0x20c], R8 ;  /* 0x00020c0801007387 */ /* 0x0003e20000100800 */
[----:B------:R-:W-:Y:S02]  /*5250*/  IADD3.X R245, R245, UR11, RZ, P0, !PT ;  /* 0x0000000bf5f57c10 */ /* 0x000fe400087fe4ff */
[----:B------:R-:W-:Y:S01]  /*5260*/  IADD3 R10, P0, R41, UR10, RZ ;  /* 0x0000000a290a7c10 */ /* 0x000fe2000ff1e0ff */
[----:B------:R2:W-:Y:S01]  /*5270*/  STL [R1+0x214], R9 ;  /* 0x0002140901007387 */ /* 0x0005e20000100800 */
[----:B------:R-:W-:-:S02]  /*5280*/  IADD3.X R247, R247, UR11, RZ, P4, !PT ;  /* 0x0000000bf7f77c10 */ /* 0x000fc4000a7fe4ff */
[----:B------:R-:W-:Y:S01]  /*5290*/  IADD3 R11, P4, R42, UR10, RZ ;  /* 0x0000000a2a0b7c10 */ /* 0x000fe2000ff9e0ff */
[----:B------:R3:W-:Y:S01]  /*52a0*/  STL [R1+0x21c], R10 ;  /* 0x00021c0a01007387 */ /* 0x0007e20000100800 */
[----:B------:R-:W-:Y:S02]  /*52b0*/  IADD3.X R249, R249, UR11, RZ, P6, !PT ;  /* 0x0000000bf9f97c10 */ /* 0x000fe4000b7fe4ff */
[----:B------:R-:W-:Y:S01]  /*52c0*/  IADD3 R12, P6, R43, UR10, RZ ;  /* 0x0000000a2b0c7c10 */ /* 0x000fe2000ffde0ff */
[----:B------:R-:W-:Y:S01]  /*52d0*/  STL [R1+0x224], R11 ;  /* 0x0002240b01007387 */ /* 0x000fe20000100800 */
[----:B------:R-:W-:Y:S02]  /*52e0*/  IADD3.X R251, R251, UR11, RZ, P5, !PT ;  /* 0x0000000bfbfb7c10 */ /* 0x000fe4000affe4ff */
[----:B------:R-:W-:Y:S01]  /*52f0*/  IADD3 R13, P5, R46, UR10, RZ ;  /* 0x0000000a2e0d7c10 */ /* 0x000fe2000ffbe0ff */
[----:B------:R-:W-:Y:S01]  /*5300*/  STL [R1+0x22c], R12 ;  /* 0x00022c0c01007387 */ /* 0x000fe20000100800 */
[----:B------:R-:W-:-:S02]  /*5310*/  SHF.R.S32.HI R5, RZ, 0x1f, R38 ;  /* 0x0000001fff057819 */ /* 0x000fc40000011426 */
[----:B------:R-:W-:Y:S01]  /*5320*/  SHF.R.S32.HI R6, RZ, 0x1f, R39 ;  /* 0x0000001fff067819 */ /* 0x000fe20000011427 */
[----:B------:R4:W-:Y:S01]  /*5330*/  STL [R1+0x234], R13 ;  /* 0x0002340d01007387 */ /* 0x0009e20000100800 */
[----:B------:R-:W-:Y:S02]  /*5340*/  IADD3.X R14, R5, UR11, RZ, P3, !PT ;  /* 0x0000000b050e7c10 */ /* 0x000fe40009ffe4ff */
[----:B------:R-:W-:Y:S02]  /*5350*/  CS2R R38, SRZ ;  /* 0x0000000000267805 */ /* 0x000fe4000001ff00 */
[----:B0-----:R-:W-:Y:S02]  /*5360*/  SHF.R.S32.HI R7, RZ, 0x1f, R40 ;  /* 0x0000001fff077819 */ /* 0x001fe40000011428 */
[----:B-1----:R-:W-:Y:S01]  /*5370*/  SHF.R.S32.HI R8, RZ, 0x1f, R41 ;  /* 0x0000001fff087819 */ /* 0x002fe20000011429 */
[----:B------:R0:W-:Y:S01]  /*5380*/  STL [R1+0x200], R14 ;  /* 0x0002000e01007387 */ /* 0x0001e20000100800 */
[----:B--2---:R-:W-:-:S02]  /*5390*/  SHF.R.S32.HI R9, RZ, 0x1f, R42 ;  /* 0x0000001fff097819 */ /* 0x004fc4000001142a */
[----:B------:R-:W-:Y:S02]  /*53a0*/  CS2R R40, SRZ ;  /* 0x0000000000287805 */ /* 0x000fe4000001ff00 */
[----:B---3--:R-:W-:Y:S02]  /*53b0*/  SHF.R.S32.HI R10, RZ, 0x1f, R43 ;  /* 0x0000001fff0a7819 */ /* 0x008fe4000001142b */
[----:B------:R-:W-:Y:S02]  /*53c0*/  CS2R R42, SRZ ;  /* 0x00000000002a7805 */ /* 0x000fe4000001ff00 */
[----:B----4-:R-:W-:Y:S02]  /*53d0*/  IADD3 R13, P3, R48, UR10, RZ ;  /* 0x0000000a300d7c10 */ /* 0x010fe4000ff7e0ff */
[----:B------:R-:W-:Y:S02]  /*53e0*/  SHF.R.S32.HI R11, RZ, 0x1f, R46 ;  /* 0x0000001fff0b7819 */ /* 0x000fe4000001142e */
[----:B------:R-:W-:-:S02]  /*53f0*/  CS2R R46, SRZ ;  /* 0x00000000002e7805 */ /* 0x000fc4000001ff00 */
[----:B------:R-:W-:Y:S01]  /*5400*/  SHF.R.S32.HI R12, RZ, 0x1f, R48 ;  /* 0x0000001fff0c7819 */ /* 0x000fe20000011430 */
[----:B------:R1:W-:Y:S01]  /*5410*/  STL [R1+0x23c], R13 ;  /* 0x00023c0d01007387 */ /* 0x0003e20000100800 */
[----:B0-----:R-:W-:Y:S02]  /*5420*/  IADD3.X R14, R6, UR11, RZ, P2, !PT ;  /* 0x0000000b060e7c10 */ /* 0x001fe400097fe4ff */
[----:B------:R-:W-:Y:S02]  /*5430*/  CS2R R48, SRZ ;  /* 0x0000000000307805 */ /* 0x000fe4000001ff00 */
[----:B------:R-:W-:Y:S02]  /*5440*/  SHF.R.S32.HI R5, RZ, 0x1f, R50 ;  /* 0x0000001fff057819 */ /* 0x000fe40000011432 */
[----:B------:R-:W-:Y:S01]  /*5450*/  SHF.R.S32.HI R6, RZ, 0x1f, R52 ;  /* 0x0000001fff067819 */ /* 0x000fe20000011434 */
[----:B------:R0:W-:Y:S01]  /*5460*/  STL [R1+0x208], R14 ;  /* 0x0002080e01007387 */ /* 0x0001e20000100800 */
[----:B------:R-:W-:-:S02]  /*5470*/  SHF.R.S32.HI R190, RZ, 0x5, R190 ;  /* 0x00000005ffbe7819 */ /* 0x000fc400000114be */
[----:B-1----:R-:W-:Y:S02]  /*5480*/  IADD3 R13, P2, R50, UR10, RZ ;  /* 0x0000000a320d7c10 */ /* 0x002fe4000ff5e0ff */
[----:B------:R-:W-:-:S03]  /*5490*/  CS2R R50, SRZ ;  /* 0x0000000000327805 */ /* 0x000fc6000001ff00 */
[----:B------:R1:W-:Y:S01]  /*54a0*/  STL [R1+0x244], R13 ;  /* 0x0002440d01007387 */ /* 0x0003e20000100800 */
[----:B0-----:R-:W-:Y:S02]  /*54b0*/  IADD3.X R14, R7, UR11, RZ, P1, !PT ;  /* 0x0000000b070e7c10 */ /* 0x001fe40008ffe4ff */
[----:B------:R-:W-:-:S03]  /*54c0*/  SHF.R.S32.HI R7, RZ, 0x1f, R54 ;  /* 0x0000001fff077819 */ /* 0x000fc60000011436 */
[----:B------:R0:W-:Y:S01]  /*54d0*/  STL [R1+0x210], R14 ;  /* 0x0002100e01007387 */ /* 0x0001e20000100800 */
        /* <DEDUP_REMOVED lines=12> */
[----:B-1----:R-:W-:-:S05]  /*55a0*/  IADD3 R13, P4, R44, UR10, RZ ;  /* 0x0000000a2c0d7c10 */ /* 0x002fca000ff9e0ff */
        /* <DEDUP_REMOVED lines=119> */
[----:B------:R-:W-:Y:S02]  /*5d20*/  IADD3.X R3, R6, UR11, RZ, P4, !PT ;  /* 0x0000000b06037c10 */ /* 0x000fe4000a7fe4ff */
[----:B------:R-:W-:Y:S01]  /*5d30*/  IADD3 R6, P4, R2, UR10, RZ ;  /* 0x0000000a02067c10 */ /* 0x000fe2000ff9e0ff */
[----:B------:R-:W-:Y:S01]  /*5d40*/  STL [R1+0x2fc], R13 ;  /* 0x0002fc0d01007387 */ /* 0x000fe20000100800 */
[----:B------:R-:W-:Y:S01]  /*5d50*/  IADD3.X R2, R7, UR11, RZ, P6, !PT ;  /* 0x0000000b07027c10 */ /* 0x000fe2000b7fe4ff */
[----:B------:R-:W-:Y:S01]  /*5d60*/  USHF.R.U32.HI UR10, URZ, 0x4, UR6 ;  /* 0x000000043f0a7899 */ /* 0x000fe20008011606 */
[----:B------:R-:W-:Y:S01]  /*5d70*/  IADD3.X R7, R10, UR11, RZ, P2, !PT ;  /* 0x0000000b0a077c10 */ /* 0x000fe200097fe4ff */
[----:B------:R1:W-:Y:S01]  /*5d80*/  STL [R1+0x2c8], R3 ;  /* 0x0002c80301007387 */ /* 0x0003e20000100800 */
[----:B------:R-:W-:Y:S01]  /*5d90*/  IADD3.X R5, R5, UR11, RZ, P4, !PT ;  /* 0x0000000b05057c10 */ /* 0x000fe2000a7fe4ff */
[----:B------:R-:W-:Y:S01]  /*5da0*/  USGXT.U32 UR10, UR10, 0xe ;  /* 0x0000000e0a0a789a */ /* 0x000fe20008000000 */
[----:B0-----:R-:W-:Y:S01]  /*5db0*/  LOP3.LUT R14, R154, 0x1f, RZ, 0xc0, !PT ;  /* 0x0000001f9a0e7812 */ /* 0x001fe200078ec0ff */
[----:B------:R0:W-:Y:S04]  /*5dc0*/  STL [R1+0x304], R6 ;  /* 0x0003040601007387 */ /* 0x0001e80000100800 */
[----:B------:R2:W-:Y:S01]  /*5dd0*/  STL [R1+0x2d0], R2 ;  /* 0x0002d00201007387 */ /* 0x0005e20000100800 */
[----:B------:R-:W-:Y:S01]  /*5de0*/  UMOV UR18, UR10 ;  /* 0x0000000a00127c82 */ /* 0x000fe20008000000 */
[----:B-1----:R-:W-:Y:S01]  /*5df0*/  IADD3 R3, P6, R0, UR8, RZ ;  /* 0x0000000800037c10 */ /* 0x002fe2000ffde0ff */
[----:B------:R-:W-:Y:S01]  /*5e00*/  UMOV UR8, 0xffffff80 ;  /* 0xffffff8000087882 */ /* 0x000fe20000000000 */
[----:B0-----:R-:W-:-:S02]  /*5e10*/  IADD3.X R6, R8, UR11, RZ, P5, !PT ;  /* 0x0000000b08067c10 */ /* 0x001fc4000affe4ff */
[----:B--2---:R-:W-:-:S03]  /*5e20*/  IADD3.X R2, R9, UR11, RZ, P3, !PT ;  /* 0x0000000b09027c10 */ /* 0x004fc60009ffe4ff */
[----:B------:R0:W-:Y:S04]  /*5e30*/  STL [R1+0x2d8], R6 ;  /* 0x0002d80601007387 */ /* 0x0001e80000100800 */
[----:B------:R1:W-:Y:S04]  /*5e40*/  STL [R1+0x2e0], R2 ;  /* 0x0002e00201007387 */ /* 0x0003e80000100800 */
[----:B------:R-:W-:Y:S01]  /*5e50*/  STL [R1+0x2e8], R7 ;  /* 0x0002e80701007387 */ /* 0x000fe20000100800 */
[----:B0-----:R-:W-:Y:S02]  /*5e60*/  IADD3.X R6, R11, UR11, RZ, P1, !PT ;  /* 0x0000000b0b067c10 */ /* 0x001fe40008ffe4ff */
[----:B-1----:R-:W-:-:S03]  /*5e70*/  IADD3.X R2, R12, UR11, RZ, P0, !PT ;  /* 0x0000000b0c027c10 */ /* 0x002fc600087fe4ff */
[----:B------:R0:W-:Y:S04]  /*5e80*/  STL [R1+0x2f0], R6 ;  /* 0x0002f00601007387 */ /* 0x0001e80000100800 */
[----:B------:R1:W-:Y:S04]  /*5e90*/  STL [R1+0x2f8], R2 ;  /* 0x0002f80201007387 */ /* 0x0003e80000100800 */
[----:B------:R2:W-:Y:S01]  /*5ea0*/  STL [R1+0x300], R5 ;  /* 0x0003000501007387 */ /* 0x0005e20000100800 */
[----:B0-----:R-:W-:-:S03]  /*5eb0*/  LOP3.LUT R6, R152, 0x10, RZ, 0x3c, !PT ;  /* 0x0000001098067812 */ /* 0x001fc600078e3cff */
[----:B------:R0:W-:Y:S01]  /*5ec0*/  STL [R1], RZ ;  /* 0x000000ff01007387 */ /* 0x0001e20000100800 */
[----:B-1----:R-:W-:Y:S01]  /*5ed0*/  LEA.HI.X.SX32 R2, R0, UR9, 0x1, P6 ;  /* 0x0000000900027c11 */ /* 0x002fe2000b0f0eff */
[----:B------:R-:W-:Y:S02]  /*5ee0*/  UMOV UR9, 0x3fffffef ;  /* 0x3fffffef00097882 */ /* 0x000fe40000000000 */
[----:B------:R0:W-:Y:S01]  /*5ef0*/  STL [R1+0x4], RZ ;  /* 0x000004ff01007387 */ /* 0x0001e20000100800 */
[----:B------:R-:W-:Y:S01]  /*5f00*/  IMAD.U32 R0, RZ, RZ, UR15 ;  /* 0x0000000fff007e24 */ /* 0x000fe2000f8e00ff */
[----:B------:R-:W-:Y:S01]  /*5f10*/  USHF.R.S32.HI UR15, URZ, 0x1f, UR14 ;  /* 0x0000001f3f0f7899 */ /* 0x000fe2000801140e */
[----:B--2---:R-:W-:Y:S01]  /*5f20*/  IMAD R5, R14, UR5, RZ ;  /* 0x000000050e057c24 */ /* 0x004fe2000f8e02ff */
[----:B------:R0:W-:Y:S01]  /*5f30*/  STL [R1+0x8], RZ ;  /* 0x000008ff01007387 */ /* 0x0001e20000100800 */
[----:B------:R-:W-:Y:S02]  /*5f40*/  UMOV UR5, URZ ;  /* 0x0000003f00057c82 */ /* 0x000fe40008000000 */
[----:B------:R-:W-:Y:S01]  /*5f50*/  UIADD3.64 UR8, UR4, -UR8, URZ ;  /* 0x8000000804087297 */ /* 0x000fe2000fffe03f */
[----:B------:R0:W-:Y:S01]  /*5f60*/  STL [R1+0xc], RZ ;  /* 0x00000cff01007387 */ /* 0x0001e20000100800 */
[----:B------:R-:W-:-:S03]  /*5f70*/  SHF.R.S32.HI R7, RZ, 0x1f, R5 ;  /* 0x0000001fff077819 */ /* 0x000fc60000011405 */
        /* <DEDUP_REMOVED lines=124> */
[----:B------:R0:W-:Y:S02]  /*6740*/  STL [R1+0x30c], R6 ;  /* 0x00030c0601007387 */ /* 0x0001e40000100800 */
.L_x_1:
[----:B0-----:R-:W0:Y:S01]  /*6750*/  LDC R6, c[0x0][0x238] ;  /* 0x00008e00ff067b82 */ /* 0x001e220000000800 */
[----:B------:R1:W-:Y:S01]  /*6760*/  STL.64 [R1+0x560], R150 ;  /* 0x0005609601007387 */ /* 0x0003e20000100a00 */
[C---:B------:R-:W-:Y:S02]  /*6770*/  ISETP.GT.AND P2, PT, R0.reuse, 0x1, PT ;  /* 0x000000010000780c */ /* 0x040fe40003f44270 */
[----:B------:R-:W-:Y:S01]  /*6780*/  PRMT R168, RZ, 0x7610, R168 ;  /* 0x00007610ffa87816 */ /* 0x000fe200000000a8 */
[----:B------:R2:W-:Y:S01]  /*6790*/  STL.64 [R1+0x558], R148 ;  /* 0x0005589401007387 */ /* 0x0005e20000100a00 */
[----:B------:R-:W-:Y:S02]  /*67a0*/  ISETP.GT.AND P3, PT, R0, 0x2, PT ;  /* 0x000000020000780c */ /* 0x000fe40003f64270 */
[----:B------:R-:W3:Y:S01]  /*67b0*/  LDC R10, c[0x0][0x238] ;  /* 0x00008e00ff0a7b82 */ /* 0x000ee20000000800 */
[----:B------:R-:W-:Y:S01]  /*67c0*/  STL.64 [R1+0x550], R146 ;  /* 0x0005509201007387 */ /* 0x000fe20000100a00 */
[----:B------:R-:W-:-:S03]  /*67d0*/  PRMT R167, RZ, 0x7610, R167 ;  /* 0x00007610ffa77816 */ /* 0x000fc600000000a7 */
[----:B------:R-:W-:Y:S03]  /*67e0*/  STL.64 [R1+0x548], R144 ;  /* 0x0005489001007387 */ /* 0x000fe60000100a00 */
[----:B-1----:R-:W1:Y:S01]  /*67f0*/  LDC R151, c[0x0][0x238] ;  /* 0x00008e00ff977b82 */ /* 0x002e620000000800 */
[----:B------:R-:W-:Y:S04]  /*6800*/  STL.64 [R1+0x540], R142 ;  /* 0x0005408e01007387 */ /* 0x000fe80000100a00 */
[----:B------:R-:W-:Y:S01]  /*6810*/  STL.64 [R1+0x538], R140 ;  /* 0x0005388c01007387 */ /* 0x000fe20000100a00 */
[----:B0-----:R-:W-:Y:S01]  /*6820*/  IMAD.SHL.U32 R11, R6, 0x2, RZ ;  /* 0x00000002060b7824 */ /* 0x001fe200078e00ff */
[----:B------:R-:W-:-:S02]  /*6830*/  IADD3 R6, P1, R3, UR7, RZ ;  /* 0x0000000703067c10 */ /* 0x000fc4000ff3e0ff */
[----:B------:R-:W-:Y:S01]  /*6840*/  STL.64 [R1+0x530], R138 ;  /* 0x0005308a01007387 */ /* 0x000fe20000100a00 */
[----:B------:R-:W-:Y:S01]  /*6850*/  PRMT R166, RZ, 0x7610, R166 ;  /* 0x00007610ffa67816 */ /* 0x000fe200000000a6 */
[----:B------:R-:W0:Y:S01]  /*6860*/  LDC R150, c[0x0][0x238] ;  /* 0x00008e00ff967b82 */ /* 0x000e220000000800 */
[CC--:B------:R-:W-:Y:S01]  /*6870*/  IADD3 R8, P0, R11.reuse, R3.reuse, RZ ;  /* 0x000000030b087210 */ /* 0x0c0fe20007f1e0ff */
[----:B------:R-:W-:Y:S03]  /*6880*/  STL.64 [R1+0x528], R136 ;  /* 0x0005288801007387 */ /* 0x000fe60000100a00 */
[-C--:B------:R-:W-:Y:S01]  /*6890*/  LEA.HI.X.SX32 R9, R11, R2.reuse, 0x1, P0 ;  /* 0x000000020b097211 */ /* 0x080fe200000f0eff */
[C---:B---3--:R-:W-:Y:S01]  /*68a0*/  IMAD R11, R10.reuse, 0x3, RZ ;  /* 0x000000030a0b7824 */ /* 0x048fe200078e02ff */
[----:B------:R-:W-:Y:S04]  /*68b0*/  STL.64 [R1+0x520], R134 ;  /* 0x0005208601007387 */ /* 0x000fe80000100a00 */
[----:B------:R-:W-:Y:S01]  /*68c0*/  STL.64 [R1+0x518], R132 ;  /* 0x0005188401007387 */ /* 0x000fe20000100a00 */
[----:B-1----:R-:W-:Y:S01]  /*68d0*/  LEA.HI.X.SX32 R7, R151, R2, 0x1, P1 ;  /* 0x0000000297077211 */ /* 0x002fe200008f0eff */
[----:B------:R-:W-:Y:S01]  /*68e0*/  IMAD.SHL.U32 R10, R10, 0x4, RZ ;  /* 0x000000040a0a7824 */ /* 0x000fe200078e00ff */
[----:B------:R-:W-:Y:S01]  /*68f0*/  ISETP.GT.AND P1, PT, R0, 0x3, PT ;  /* 0x000000030000780c */ /* 0x000fe20003f24270 */
[----:B------:R-:W-:Y:S04]  /*6900*/  STL.64 [R1+0x510], R130 ;  /* 0x0005108201007387 */ /* 0x000fe80000100a00 */
[----:B------:R1:W3:Y:S04]  /*6910*/  @P2 LDG.E.U8 R168, desc[UR12][R6.64] ;  /* 0x0000000c06a82981 */ /* 0x0002e8000c1e1100 */
[----:B------:R-:W-:Y:S04]  /*6920*/  STL.64 [R1+0x508], R128 ;  /* 0x0005088001007387 */ /* 0x000fe80000100a00 */
[----:B------:R-:W-:Y:S01]  /*6930*/  STL.64 [R1+0x500], R126 ;  /* 0x0005007e01007387 */ /* 0x000fe20000100a00 */
[----:B-1----:R-:W-:-:S03]  /*6940*/  IADD3 R6, P0, R11, R3, RZ ;  /* 0x000000030b067210 */ /* 0x002fc60007f1e0ff */
[----:B------:R-:W-:Y:S01]  /*6950*/  STL.64 [R1+0x4f8], R124 ;  /* 0x0004f87c01007387 */ /* 0x000fe20000100a00 */
[----:B------:R-:W-:Y:S02]  /*6960*/  LEA.HI.X.SX32 R7, R11, R2, 0x1, P0 ;  /* 0x000000020b077211 */ /* 0x000fe400000f0eff */
[----:B------:R-:W1:Y:S01]  /*6970*/  LDC R11, c[0x0][0x238] ;  /* 0x00008e00ff0b7b82 */ /* 0x000e620000000800 */
[----:B------:R-:W-:Y:S04]  /*6980*/  STL.64 [R1+0x4f0], R122 ;  /* 0x0004f07a01007387 */ /* 0x000fe80000100a00 */
        /* <DEDUP_REMOVED lines=16> */
[----:B------:R4:W3:Y:S04]  /*6a90*/  @P3 LDG.E.U8 R167, desc[UR12][R8.64] ;  /* 0x0000000c08a73981 */ /* 0x0008e8000c1e1100 */
[----:B------:R-:W-:Y:S04]  /*6aa0*/  STL.64 [R1+0x468], R88 ;  /* 0x0004685801007387 */ /* 0x000fe80000100a00 */
[----:B------:R-:W-:Y:S01]  /*6ab0*/  STL.64 [R1+0x460], R86 ;  /* 0x0004605601007387 */ /* 0x000fe20000100a00 */
[----:B----4-:R-:W-:-:S03]  /*6ac0*/  IADD3 R8, P3, R10, R3, RZ ;  /* 0x000000030a087210 */ /* 0x010fc60007f7e0ff */
[----:B------:R-:W-:Y:S01]  /*6ad0*/  STL.64 [R1+0x458], R84 ;  /* 0x0004585401007387 */ /* 0x000fe20000100a00 */
[----:B------:R-:W-:-:S03]  /*6ae0*/  LEA.HI.X.SX32 R9, R10, R2, 0x1, P3 ;  /* 0x000000020a097211 */ /* 0x000fc600018f0eff */
[----:B------:R-:W-:Y:S01]  /*6af0*/  STL.64 [R1+0x450], R82 ;  /* 0x0004505201007387 */ /* 0x000fe20000100a00 */
[----:B-1----:R-:W-:-:S03]  /*6b00*/  IMAD R10, R11, 0x5, RZ ;  /* 0x000000050b0a7824 */ /* 0x002fc600078e02ff */
[----:B------:R-:W-:Y:S04]  /*6b10*/  STL.64 [R1+0x448], R80 ;  /* 0x0004485001007387 */ /* 0x000fe80000100a00 */
[----:B------:R-:W-:Y:S04]  /*6b20*/  STL.64 [R1+0x440], R78 ;  /* 0x0004404e01007387 */ /* 0x000fe80000100a00 */
[----:B------:R-:W-:Y:S04]  /*6b30*/  STL.64 [R1+0x438], R76 ;  /* 0x0004384c01007387 */ /* 0x000fe80000100a00 */
[----:B------:R-:W-:Y:S04]  /*6b40*/  STL.64 [R1+0x430], R74 ;  /* 0x0004304a01007387 */ /* 0x000fe80000100a00 */
[----:B------:R-:W-:Y:S04]  /*6b50*/  STL.64 [R1+0x428], R72 ;  /* 0x0004284801007387 */ /* 0x000fe80000100a00 */
[----:B------:R-:W-:Y:S04]  /*6b60*/  STL.64 [R1+0x420], R70 ;  /* 0x0004204601007387 */ /* 0x000fe80000100a00 */
[----:B------:R1:W4:Y:S04]  /*6b70*/  @P1 LDG.E.U8 R166, desc[UR12][R6.64] ;  /* 0x0000000c06a61981 */ /* 0x000328000c1e1100 */
[----:B------:R-:W-:Y:S04]  /*6b80*/  STL.64 [R1+0x418], R68 ;  /* 0x0004184401007387 */ /* 0x000fe80000100a00 */
[----:B------:R-:W-:Y:S01]  /*6b90*/  STL.64 [R1+0x410], R66 ;  /* 0x0004104201007387 */ /* 0x000fe20000100a00 */
[----:B-1----:R-:W-:-:S03]  /*6ba0*/  IADD3 R6, P4, R10, R3, RZ ;  /* 0x000000030a067210 */ /* 0x002fc60007f9e0ff */
[----:B------:R-:W-:Y:S01]  /*6bb0*/  STL.64 [R1+0x408], R64 ;  /* 0x0004084001007387 */ /* 0x000fe20000100a00 */
[----:B------:R-:W-:-:S03]  /*6bc0*/  LEA.HI.X.SX32 R7, R10, R2, 0x1, P4 ;  /* 0x000000020a077211 */ /* 0x000fc600020f0eff */
[----:B------:R-:W-:Y:S01]  /*6bd0*/  STL.64 [R1+0x400], R62 ;  /* 0x0004003e01007387 */ /* 0x000fe20000100a00 */
[----:B------:R-:W2:Y:S03]  /*6be0*/  LDC R10, c[0x0][0x238] ;  /* 0x00008e00ff0a7b82 */ /* 0x000ea60000000800 */
[----:B------:R-:W-:Y:S04]  /*6bf0*/  STL.64 [R1+0x3f8], R60 ;  /* 0x0003f83c01007387 */ /* 0x000fe80000100a00 */
[----:B------:R-:W-:Y:S04]  /*6c00*/  STL.64 [R1+0x3f0], R58 ;  /* 0x0003f03a01007387 */ /* 0x000fe80000100a00 */
[----:B------:R-:W-:Y:S04]  /*6c10*/  STL.64 [R1+0x3e8], R56 ;  /* 0x0003e83801007387 */ /* 0x000fe80000100a00 */
[----:B------:R-:W-:Y:S04]  /*6c20*/  STL.64 [R1+0x3e0], R54 ;  /* 0x0003e03601007387 */ /* 0x000fe80000100a00 */
[----:B------:R-:W-:Y:S04]  /*6c30*/  STL.64 [R1+0x3d8], R52 ;  /* 0x0003d83401007387 */ /* 0x000fe80000100a00 */
[----:B------:R-:W-:Y:S04]  /*6c40*/  STL.64 [R1+0x3d0], R50 ;  /* 0x0003d03201007387 */ /* 0x000fe80000100a00 */
[----:B------:R-:W-:Y:S04]  /*6c50*/  STL.64 [R1+0x3c8], R48 ;  /* 0x0003c83001007387 */ /* 0x000fe80000100a00 */
[----:B------:R-:W-:Y:S01]  /*6c60*/  STL.64 [R1+0x3c0], R46 ;  /* 0x0003c02e01007387 */ /* 0x000fe20000100a00 */
[----:B------:R-:W-:-:S03]  /*6c70*/  ISETP.GT.AND P2, PT, R0, 0x4, PT ;  /* 0x000000040000780c */ /* 0x000fc60003f44270 */
[----:B------:R-:W-:Y:S04]  /*6c80*/  STL.64 [R1+0x3b8], R44 ;  /* 0x0003b82c01007387 */ /* 0x000fe80000100a00 */
[----:B------:R-:W-:Y:S04]  /*6c90*/  STL.64 [R1+0x3b0], R42 ;  /* 0x0003b02a01007387 */ /* 0x000fe80000100a00 */
[----:B------:R-:W-:Y:S04]  /*6ca0*/  STL.64 [R1+0x3a8], R40 ;  /* 0x0003a82801007387 */ /* 0x000fe80000100a00 */
[----:B------:R-:W-:Y:S04]  /*6cb0*/  STL.64 [R1+0x3a0], R38 ;  /* 0x0003a02601007387 */ /* 0x000fe80000100a00 */
[----:B------:R-:W-:Y:S01]  /*6cc0*/  STL.64 [R1+0x398], R36 ;  /* 0x0003982401007387 */ /* 0x000fe20000100a00 */
[----:B------:R-:W-:-:S03]  /*6cd0*/  ISETP.GT.AND P0, PT, R0, 0x5, PT ;  /* 0x000000050000780c */ /* 0x000fc60003f04270 */
[----:B------:R-:W-:Y:S04]  /*6ce0*/  STL.64 [R1+0x390], R34 ;  /* 0x0003902201007387 */ /* 0x000fe80000100a00 */
[----:B------:R-:W-:Y:S01]  /*6cf0*/  STL.64 [R1+0x388], R32 ;  /* 0x0003882001007387 */ /* 0x000fe20000100a00 */
[----:B------:R-:W-:-:S03]  /*6d00*/  PRMT R165, RZ, 0x7610, R165 ;  /* 0x00007610ffa57816 */ /* 0x000fc600000000a5 */
[----:B------:R-:W-:Y:S04]  /*6d10*/  STL.64 [R1+0x380], R30 ;  /* 0x0003801e01007387 */ /* 0x000fe80000100a00 */
[----:B------:R-:W-:Y:S01]  /*6d20*/  STL.64 [R1+0x370], R28 ;  /* 0x0003701c01007387 */ /* 0x000fe20000100a00 */
[----:B------:R-:W-:-:S03]  /*6d30*/  IMAD R11, R11, 0x6, RZ ;  /* 0x000000060b0b7824 */ /* 0x000fc600078e02ff */
[----:B------:R-:W-:Y:S01]  /*6d40*/  STL.64 [R1+0x368], R26 ;  /* 0x0003681a01007387 */ /* 0x000fe20000100a00 */
[----:B------:R-:W-:-:S03]  /*6d50*/  ISETP.GT.AND P1, PT, R0, 0x6, PT ;  /* 0x000000060000780c */ /* 0x000fc60003f24270 */
[----:B------:R0:W-:Y:S04]  /*6d60*/  STL.64 [R1+0x360], R24 ;  /* 0x0003601801007387 */ /* 0x0001e80000100a00 */
[----:B-----5:R1:W-:Y:S01]  /*6d70*/  STL [R1+0x310], R4 ;  /* 0x0003100401007387 */ /* 0x0203e20000100800 */
[----:B------:R-:W-:Y:S01]  /*6d80*/  PRMT R164, RZ, 0x7610, R164 ;  /* 0x00007610ffa47816 */ /* 0x000fe200000000a4 */
[----:B--2---:R-:W-:Y:S02]  /*6d90*/  IMAD R148, R10, 0x7, RZ ;  /* 0x000000070a947824 */ /* 0x004fe400078e02ff */
[----:B------:R2:W4:Y:S01]  /*6da0*/  @P2 LDG.E.U8 R165, desc[UR12][R8.64] ;  /* 0x0000000c08a52981 */ /* 0x000522000c1e1100 */
[C---:B0-----:R-:W-:Y:S02]  /*6db0*/  IMAD R24, R150.reuse, 0x9, RZ ;  /* 0x0000000996187824 */ /* 0x041fe400078e02ff */
[----:B-1----:R-:W-:Y:S01]  /*6dc0*/  IMAD R4, R150, 0xa, RZ ;  /* 0x0000000a96047824 */ /* 0x002fe200078e02ff */
[----:B------:R-:W-:Y:S01]  /*6dd0*/  PRMT R163, RZ, 0x7610, R163 ;  /* 0x00007610ffa37816 */ /* 0x000fe200000000a3 */
[----:B------:R-:W0:Y:S01]  /*6de0*/  LDC R150, c[0x0][0x238] ;  /* 0x00008e00ff967b82 */ /* 0x000e220000000800 */
[----:B------:R-:W-:Y:S01]  /*6df0*/  IMAD.SHL.U32 R149, R10, 0x8, RZ ;  /* 0x000000080a957824 */ /* 0x000fe200078e00ff */
[----:B--2---:R-:W-:Y:S01]  /*6e00*/  IADD3 R8, P3, R11, R3, RZ ;  /* 0x000000030b087210 */ /* 0x004fe20007f7e0ff */
[----:B------:R1:W2:Y:S01]  /*6e10*/  @P0 LDG.E.U8 R164, desc[UR12][R6.64] ;  /* 0x0000000c06a40981 */ /* 0x0002a2000c1e1100 */
[----:B------:R-:W-:-:S02]  /*6e20*/  ISETP.GT.AND P2, PT, R0, 0x7, PT ;  /* 0x000000070000780c */ /* 0x000fc40003f44270 */
[-C--:B------:R-:W-:Y:S02]  /*6e30*/  LEA.HI.X.SX32 R9, R11, R2.reuse, 0x1, P3 ;  /* 0x000000020b097211 */ /* 0x080fe400018f0eff */
[CC--:B------:R-:W-:Y:S02]  /*6e40*/  IADD3 R10, P0, R149.reuse, R3.reuse, RZ ;  /* 0x00000003950a7210 */ /* 0x0c0fe40007f1e0ff */
[----:B------:R-:W-:Y:S01]  /*6e50*/  PRMT R162, RZ, 0x7610, R162 ;  /* 0x00007610ffa27816 */ /* 0x000fe200000000a2 */
[----:B------:R1:W2:Y:S02]  /*6e60*/  @P1 LDG.E.U8 R163, desc[UR12][R8.64] ;  /* 0x0000000c08a31981 */ /* 0x0002a4000c1e1100 */
[C---:B-1----:R-:W-:Y:S02]  /*6e70*/  IADD3 R6, P3, R148.reuse, R3, RZ ;  /* 0x0000000394067210 */ /* 0x042fe40007f7e0ff */
[-C--:B------:R-:W-:Y:S02]  /*6e80*/  LEA.HI.X.SX32 R11, R149, R2.reuse, 0x1, P0 ;  /* 0x00000002950b7211 */ /* 0x080fe400000f0eff */
[----:B------:R-:W-:-:S02]  /*6e90*/  LEA.HI.X.SX32 R7, R148, R2, 0x1, P3 ;  /* 0x0000000294077211 */ /* 0x000fc400018f0eff */
[----:B------:R-:W-:-:S03]  /*6ea0*/  IADD3 R8, P0, R24, R3, RZ ;  /* 0x0000000318087210 */ /* 0x000fc60007f1e0ff */
[----:B------:R1:W2:Y:S01]  /*6eb0*/  @P2 LDG.E.U8 R162, desc[UR12][R6.64] ;  /* 0x0000000c06a22981 */ /* 0x0002a2000c1e1100 */
[----:B------:R-:W-:Y:S02]  /*6ec0*/  LEA.HI.X.SX32 R9, R24, R2, 0x1, P0 ;  /* 0x0000000218097211 */ /* 0x000fe400000f0eff */
[----:B-1----:R-:W-:-:S04]  /*6ed0*/  IADD3 R6, P0, R4, R3, RZ ;  /* 0x0000000304067210 */ /* 0x002fc80007f1e0ff */
[----:B------:R-:W-:Y:S01]  /*6ee0*/  LEA.HI.X.SX32 R7, R4, R2, 0x1, P0 ;  /* 0x0000000204077211 */ /* 0x000fe200000f0eff */
[----:B0-----:R-:W-:Y:S02]  /*6ef0*/  IMAD R4, R150, 0xb, RZ ;  /* 0x0000000b96047824 */ /* 0x001fe400078e02ff */
[----:B------:R-:W0:Y:S01]  /*6f00*/  LDC R150, c[0x0][0x238] ;  /* 0x00008e00ff967b82 */ /* 0x000e220000000800 */
[C---:B------:R-:W-:Y:S02]  /*6f10*/  ISETP.GT.AND P2, PT, R0.reuse, 0xa, PT ;  /* 0x0000000a0000780c */ /* 0x040fe40003f44270 */
[----:B------:R-:W-:Y:S02]  /*6f20*/  PRMT R159, RZ, 0x7610, R159 ;  /* 0x00007610ff9f7816 */ /* 0x000fe4000000009f */
[----:B------:R-:W-:Y:S02]  /*6f30*/  ISETP.GT.AND P1, PT, R0, 0x9, PT ;  /* 0x000000090000780c */ /* 0x000fe40003f24270 */
[----:B------:R-:W-:-:S07]  /*6f40*/  PRMT R160, RZ, 0x7610, R160 ;  /* 0x00007610ffa07816 */ /* 0x000fce00000000a0 */
[----:B------:R1:W2:Y:S04]  /*6f50*/  @P2 LDG.E.U8 R159, desc[UR12][R6.64] ;  /* 0x0000000c069f2981 */ /* 0x0002a8000c1e1100 */
[----:B------:R-:W2:Y:S01]  /*6f60*/  @P1 LDG.E.U8 R160, desc[UR12][R8.64] ;  /* 0x0000000c08a01981 */ /* 0x000ea2000c1e1100 */
[----:B-1----:R-:W-:-:S04]  /*6f70*/  IADD3 R6, P0, R4, R3, RZ ;  /* 0x0000000304067210 */ /* 0x002fc80007f1e0ff */
[----:B------:R-:W-:Y:S01]  /*6f80*/  LEA.HI.X.SX32 R7, R4, R2, 0x1, P0 ;  /* 0x0000000204077211 */ /* 0x000fe200000f0eff */
[----:B0-----:R-:W-:Y:S02]  /*6f90*/  IMAD R4, R150, 0xc, RZ ;  /* 0x0000000c96047824 */ /* 0x001fe400078e02ff */
[----:B------:R-:W0:Y:S01]  /*6fa0*/  LDC R150, c[0x0][0x238] ;  /* 0x00008e00ff967b82 */ /* 0x000e220000000800 */
[----:B------:R-:W-:Y:S02]  /*6fb0*/  ISETP.GT.AND P1, PT, R0, 0xb, PT ;  /* 0x0000000b0000780c */ /* 0x000fe40003f24270 */
[----:B------:R-:W-:-:S11]  /*6fc0*/  PRMT R158, RZ, 0x7610, R158 ;  /* 0x00007610ff9e7816 */ /* 0x000fd6000000009e */
[----:B------:R1:W2:Y:S02]  /*6fd0*/  @P1 LDG.E.U8 R158, desc[UR12][R6.64] ;  /* 0x0000000c069e1981 */ /* 0x0002a4000c1e1100 */
[----:B-1----:R-:W-:-:S04]  /*6fe0*/  IADD3 R6, P0, R4, R3, RZ ;  /* 0x0000000304067210 */ /* 0x002fc80007f1e0ff */
[----:B------:R-:W-:Y:S01]  /*6ff0*/  LEA.HI.X.SX32 R7, R4, R2, 0x1, P0 ;  /* 0x0000000204077211 */ /* 0x000fe200000f0eff */
[----:B0-----:R-:W-:Y:S02]  /*7000*/  IMAD R4, R150, 0xd, RZ ;  /* 0x0000000d96047824 */ /* 0x001fe400078e02ff */
[----:B------:R-:W0:Y:S01]  /*7010*/  LDC R150, c[0x0][0x238] ;  /* 0x00008e00ff967b82 */ /* 0x000e220000000800 */
[C---:B------:R-:W-:Y:S02]  /*7020*/  ISETP.GT.AND P1, PT, R0.reuse, 0xc, PT ;  /* 0x0000000c0000780c */ /* 0x040fe40003f24270 */
[----:B------:R-:W-:Y:S02]  /*7030*/  PRMT R156, RZ, 0x7610, R156 ;  /* 0x00007610ff9c7816 */ /* 0x000fe4000000009c */
[----:B------:R-:W-:-:S09]  /*7040*/  ISETP.GT.AND P4, PT, R0, 0x8, PT ;  /* 0x000000080000780c */ /* 0x000fd20003f84270 */
[----:B------:R1:W3:Y:S02]  /*7050*/  @P1 LDG.E.U8 R156, desc[UR12][R6.64] ;  /* 0x0000000c069c1981 */ /* 0x0002e4000c1e1100 */
[----:B-1----:R-:W-:-:S04]  /*7060*/  IADD3 R6, P0, R4, R3, RZ ;  /* 0x0000000304067210 */ /* 0x002fc80007f1e0ff */
[----:B------:R-:W-:Y:S01]  /*7070*/  LEA.HI.X.SX32 R7, R4, R2, 0x1, P0 ;  /* 0x0000000204077211 */ /* 0x000fe200000f0eff */
[----:B0-----:R-:W-:Y:S02]  /*7080*/  IMAD R4, R150, 0xe, RZ ;  /* 0x0000000e96047824 */ /* 0x001fe400078e02ff */
[----:B------:R-:W0:Y:S01]  /*7090*/  LDC R150, c[0x0][0x238] ;  /* 0x00008e00ff967b82 */ /* 0x000e220000000800 */
[----:B------:R-:W-:Y:S02]  /*70a0*/  PRMT R161, RZ, 0x7610, R161 ;  /* 0x00007610ffa17816 */ /* 0x000fe400000000a1 */
[----:B------:R-:W-:-:S04]  /*70b0*/  ISETP.GT.AND P1, PT, R0, 0xd, PT ;  /* 0x0000000d0000780c */ /* 0x000fc80003f24270 */
[----:B------:R1:W2:Y:S02]  /*70c0*/  @P4 LDG.E.U8 R161, desc[UR12][R10.64] ;  /* 0x0000000c0aa14981 */ /* 0x0002a4000c1e1100 */
[----:B-1----:R-:W-:-:S07]  /*70d0*/  PRMT R11, RZ, 0x7610, R11 ;  /* 0x00007610ff0b7816 */ /* 0x002fce000000000b */
[----:B------:R1:W4:Y:S02]  /*70e0*/  @P1 LDG.E.U8 R11, desc[UR12][R6.64] ;  /* 0x0000000c060b1981 */ /* 0x000324000c1e1100 */
        /* <DEDUP_REMOVED lines=9> */
[----:B0-----:R-:W-:Y:S02]  /*7180*/  IMAD.SHL.U32 R4, R150, 0x10, RZ ;  /* 0x0000001096047824 */ /* 0x001fe400078e00ff */
        /* <DEDUP_REMOVED lines=66> */
[C---:B------:R-:W-:Y:S02]  /*75b0*/  ISETP.GT.AND P2, PT, R0.reuse, 0x19, PT ;  /* 0x000000190000780c */ /* 0x040fe40003f44270 */
[----:B------:R-:W-:-:S07]  /*75c0*/  ISETP.GT.AND P0, PT, R0, RZ, PT ;  /* 0x000000ff0000720c */ /* 0x000fce0003f04270 */
[----:B------:R1:W2:Y:S02]  /*75d0*/  @P1 LDG.E.U8 R20, desc[UR12][R6.64] ;  /* 0x0000000c06141981 */ /* 0x0002a4000c1e1100 */
[----:B-1----:R-:W-:-:S04]  /*75e0*/  IADD3 R6, P1, R4, R3, RZ ;  /* 0x0000000304067210 */ /* 0x002fc80007f3e0ff */
[----:B------:R-:W-:Y:S01]  /*75f0*/  LEA.HI.X.SX32 R7, R4, R2, 0x1, P1 ;  /* 0x0000000204077211 */ /* 0x000fe200008f0eff */
[----:B0-----:R-:W-:Y:S02]  /*7600*/  IMAD R4, R150, 0x1a, RZ ;  /* 0x0000001a96047824 */ /* 0x001fe400078e02ff */
[----:B------:R-:W0:Y:S01]  /*7610*/  LDC R150, c[0x0][0x238] ;  /* 0x00008e00ff967b82 */ /* 0x000e220000000800 */
[----:B------:R-:W-:Y:S02]  /*7620*/  PRMT R19, RZ, 0x7610, R19 ;  /* 0x00007610ff137816 */ /* 0x000fe40000000013 */
[----:B------:R-:W-:-:S04]  /*7630*/  PRMT R8, RZ, 0x7610, R8 ;  /* 0x00007610ff087816 */ /* 0x000fc80000000008 */
[----:B------:R1:W2:Y:S02]  /*7640*/  @P2 LDG.E.U8 R19, desc[UR12][R6.64] ;  /* 0x0000000c06132981 */ /* 0x0002a4000c1e1100 */
[----:B-1----:R-:W-:Y:S02]  /*7650*/  @P0 IMAD.MOV.U32 R6, RZ, RZ, R3 ;  /* 0x000000ffff060224 */ /* 0x002fe400078e0003 */
[----:B------:R-:W-:-:S05]  /*7660*/  @P0 IMAD.MOV.U32 R7, RZ, RZ, R2 ;  /* 0x000000ffff070224 */ /* 0x000fca00078e0002 */
        /* <DEDUP_REMOVED lines=14> */
[----:B------:R1:W2:Y:S01]  /*7750*/  @P1 LDG.E.U8 R17, desc[UR12][R6.64] ;  /* 0x0000000c06111981 */ /* 0x0002a2000c1e1100 */
[----:B------:R-:W-:Y:S02]  /*7760*/  ISETP.GT.AND P1, PT, R0, 0x1c, PT ;  /* 0x0000001c0000780c */ /* 0x000fe40003f24270 */
[----:B-1----:R-:W-:-:S04]  /*7770*/  IADD3 R6, P0, R4, R3, RZ ;  /* 0x0000000304067210 */ /* 0x002fc80007f1e0ff */
[----:B------:R-:W-:Y:S01]  /*7780*/  LEA.HI.X.SX32 R7, R4, R2, 0x1, P0 ;  /* 0x0000000204077211 */ /* 0x000fe200000f0eff */
[----:B0-----:R-:W-:Y:S02]  /*7790*/  IMAD R4, R150, 0x1d, RZ ;  /* 0x0000001d96047824 */ /* 0x001fe400078e02ff */
[----:B------:R-:W0:Y:S01]  /*77a0*/  LDC R150, c[0x0][0x238] ;  /* 0x00008e00ff967b82 */ /* 0x000e220000000800 */
[----:B------:R-:W-:-:S06]  /*77b0*/  PRMT R16, RZ, 0x7610, R16 ;  /* 0x00007610ff107816 */ /* 0x000fcc0000000010 */
[----:B------:R1:W2:Y:S01]  /*77c0*/  @P1 LDG.E.U8 R16, desc[UR12][R6.64] ;  /* 0x0000000c06101981 */ /* 0x0002a2000c1e1100 */
[----:B------:R-:W-:Y:S02]  /*77d0*/  ISETP.GT.AND P1, PT, R0, 0x1d, PT ;  /* 0x0000001d0000780c */ /* 0x000fe40003f24270 */
[----:B------:R-:W-:Y:S02]  /*77e0*/  PRMT R15, RZ, 0x7610, R15 ;  /* 0x00007610ff0f7816 */ /* 0x000fe4000000000f */
[----:B-1----:R-:W-:-:S04]  /*77f0*/  IADD3 R6, P0, R4, R3, RZ ;  /* 0x0000000304067210 */ /* 0x002fc80007f1e0ff */
[----:B------:R-:W-:Y:S01]  /*7800*/  LEA.HI.X.SX32 R7, R4, R2, 0x1, P0 ;  /* 0x0000000204077211 */ /* 0x000fe200000f0eff */
[----:B0-----:R-:W-:-:S04]  /*7810*/  IMAD R4, R150, 0x1e, RZ ;  /* 0x0000001e96047824 */ /* 0x001fc800078e02ff */
[----:B------:R0:W2:Y:S01]  /*7820*/  @P1 LDG.E.U8 R15, desc[UR12][R6.64] ;  /* 0x0000000c060f1981 */ /* 0x0000a2000c1e1100 */
[----:B------:R-:W-:Y:S02]  /*7830*/  ISETP.GT.AND P1, PT, R0, 0x1e, PT ;  /* 0x0000001e0000780c */ /* 0x000fe40003f24270 */
[----:B------:R-:W-:Y:S02]  /*7840*/  PRMT R13, RZ, 0x7610, R13 ;  /* 0x00007610ff0d7816 */ /* 0x000fe4000000000d */
[----:B0-----:R-:W-:-:S04]  /*7850*/  IADD3 R6, P0, R4, R3, RZ ;  /* 0x0000000304067210 */ /* 0x001fc80007f1e0ff */
[----:B------:R-:W-:Y:S01]  /*7860*/  LEA.HI.X.SX32 R7, R4, R2, 0x1, P0 ;  /* 0x0000000204077211 */ /* 0x000fe200000f0eff */
[----:B------:R-:W-:Y:S01]  /*7870*/  IMAD R4, R151, 0x1f, RZ ;  /* 0x0000001f97047824 */ /* 0x000fe200078e02ff */
[----:B------:R0:W-:Y:S04]  /*7880*/  STL [R1+0x320], R3 ;  /* 0x0003200301007387 */ /* 0x0001e80000100800 */
[----:B------:R1:W2:Y:S04]  /*7890*/  @P1 LDG.E.U8 R13, desc[UR12][R6.64] ;  /* 0x0000000c060d1981 */ /* 0x0002a8000c1e1100 */
[----:B------:R-:W2:Y:S01]  /*78a0*/  LDL R24, [R1+0x304] ;  /* 0x0003040001187983 */ /* 0x000ea20000100800 */
[----:B-1----:R-:W-:-:S03]  /*78b0*/  IADD3 R6, P0, R4, R3, RZ ;  /* 0x0000000304067210 */ /* 0x002fc60007f1e0ff */
[----:B0-----:R-:W2:Y:S01]  /*78c0*/  LDL R3, [R1+0x2f0] ;  /* 0x0002f00001037983 */ /* 0x001ea20000100800 */
[----:B------:R-:W-:-:S03]  /*78d0*/  LEA.HI.X.SX32 R7, R4, R2, 0x1, P0 ;  /* 0x0000000204077211 */ /* 0x000fc600000f0eff */
[----:B------:R-:W2:Y:S01]  /*78e0*/  LDL R4, [R1+0x2f4] ;  /* 0x0002f40001047983 */ /* 0x000ea20000100800 */
[----:B------:R-:W-:-:S03]  /*78f0*/  ISETP.GE.AND P0, PT, R14, R0, PT ;  /* 0x000000000e00720c */ /* 0x000fc60003f06270 */
[----:B------:R-:W-:Y:S04]  /*7900*/  STL [R1+0x314], R2 ;  /* 0x0003140201007387 */ /* 0x000fe80000100800 */
[----:B------:R-:W2:Y:S01]  /*7910*/  LDL.LU R14, [R1+0x300] ;  /* 0x00030000010e7983 */ /* 0x000ea20000300800 */
[----:B------:R-:W0:Y:S01]  /*7920*/  S2R R151, SR_TID.X ;  /* 0x0000000000977919 */ /* 0x000e220000002100 */
[----:B------:R-:W-:Y:S02]  /*7930*/  ISETP.GT.AND P1, PT, R0, 0x1f, PT ;  /* 0x0000001f0000780c */ /* 0x000fe40003f24270 */
[----:B------:R-:W-:-:S11]  /*7940*/  PRMT R12, RZ, 0x7610, R12 ;  /* 0x00007610ff0c7816 */ /* 0x000fd6000000000c */
[----:B------:R1:W2:Y:S01]  /*7950*/  @P1 LDG.E.U8 R12, desc[UR12][R6.64] ;  /* 0x0000000c060c1981 */ /* 0x0002a2000c1e1100 */
[----:B---3--:R-:W-:Y:S02]  /*7960*/  LOP3.LUT R156, R156, 0xffff, RZ, 0xc0, !PT ;  /* 0x0000ffff9c9c7812 */ /* 0x008fe400078ec0ff */
[----:B----4-:R-:W-:Y:S02]  /*7970*/  LOP3.LUT R11, R11, 0xffff, RZ, 0xc0, !PT ;  /* 0x0000ffff0b0b7812 */ /* 0x010fe400078ec0ff */
[----:B------:R-:W-:Y:S02]  /*7980*/  LOP3.LUT R167, R167, 0xffff, RZ, 0xc0, !PT ;  /* 0x0000ffffa7a77812 */ /* 0x000fe400078ec0ff */
[----:B------:R-:W-:Y:S02]  /*7990*/  LOP3.LUT R166, R166, 0xffff, RZ, 0xc0, !PT ;  /* 0x0000ffffa6a67812 */ /* 0x000fe400078ec0ff */
[----:B------:R-:W-:Y:S02]  /*79a0*/  LOP3.LUT R165, R165, 0xffff, RZ, 0xc0, !PT ;  /* 0x0000ffffa5a57812 */ /* 0x000fe400078ec0ff */
[----:B--2---:R-:W-:-:S02]  /*79b0*/  LOP3.LUT R164, R164, 0xffff, RZ, 0xc0, !PT ;  /* 0x0000ffffa4a47812 */ /* 0x004fc400078ec0ff */
[----:B------:R-:W-:Y:S02]  /*79c0*/  LOP3.LUT R163, R163, 0xffff, RZ, 0xc0, !PT ;  /* 0x0000ffffa3a37812 */ /* 0x000fe400078ec0ff */
[----:B0-----:R-:W-:Y:S02]  /*79d0*/  SHF.R.S32.HI R25, RZ, 0x2, R151 ;  /* 0x00000002ff197819 */ /* 0x001fe40000011497 */
[----:B------:R-:W-:Y:S02]  /*79e0*/  LOP3.LUT R162, R162, 0xffff, RZ, 0xc0, !PT ;  /* 0x0000ffffa2a27812 */ /* 0x000fe400078ec0ff */
[----:B------:R-:W-:Y:S02]  /*79f0*/  LOP3.LUT R161, R161, 0xffff, RZ, 0xc0, !PT ;  /* 0x0000ffffa1a17812 */ /* 0x000fe400078ec0ff */
[----:B------:R-:W-:Y:S02]  /*7a00*/  LOP3.LUT R160, R160, 0xffff, RZ, 0xc0, !PT ;  /* 0x0000ffffa0a07812 */ /* 0x000fe400078ec0ff */
[----:B------:R-:W-:-:S02]  /*7a10*/  LOP3.LUT R159, R159, 0xffff, RZ, 0xc0, !PT ;  /* 0x0000ffff9f9f7812 */ /* 0x000fc400078ec0ff */
[----:B------:R-:W-:Y:S02]  /*7a20*/  LOP3.LUT R158, R158, 0xffff, RZ, 0xc0, !PT ;  /* 0x0000ffff9e9e7812 */ /* 0x000fe400078ec0ff */
[----:B------:R-:W-:Y:S02]  /*7a30*/  LOP3.LUT R10, R10, 0xffff, RZ, 0xc0, !PT ;  /* 0x0000ffff0a0a7812 */ /* 0x000fe400078ec0ff */
[----:B------:R-:W-:Y:S02]  /*7a40*/  LOP3.LUT R9, R9, 0xffff, RZ, 0xc0, !PT ;  /* 0x0000ffff09097812 */ /* 0x000fe400078ec0ff */
[----:B------:R-:W-:Y:S02]  /*7a50*/  LOP3.LUT R168, R168, 0xffff, RZ, 0xc0, !PT ;  /* 0x0000ffffa8a87812 */ /* 0x000fe400078ec0ff */
[----:B------:R-:W-:Y:S01]  /*7a60*/  SGXT R25, R25, 0x1 ;  /* 0x000000011919781a */ /* 0x000fe20000000200 */
[----:B------:R-:W-:Y:S01]  /*7a70*/  IMAD.SHL.U32 R26, R151, 0x20, RZ ;  /* 0x00000020971a7824 */ /* 0x000fe200078e00ff */
[----:B------:R-:W-:-:S02]  /*7a80*/  PRMT R156, R156, 0x3340, R11 ;  /* 0x000033409c9c7816 */ /* 0x000fc4000000000b */
[----:B------:R-:W-:Y:S02]  /*7a90*/  PRMT R166, R167, 0x3340, R166 ;  /* 0x00003340a7a67816 */ /* 0x000fe400000000a6 */
[----:B------:R-:W-:Y:S02]  /*7aa0*/  PRMT R164, R165, 0x3340, R164 ;  /* 0x00003340a5a47816 */ /* 0x000fe400000000a4 */
[----:B------:R-:W-:Y:S02]  /*7ab0*/  PRMT R162, R163, 0x3340, R162 ;  /* 0x00003340a3a27816 */ /* 0x000fe400000000a2 */
[----:B------:R-:W-:Y:S02]  /*7ac0*/  PRMT R160, R161, 0x3340, R160 ;  /* 0x00003340a1a07816 */ /* 0x000fe400000000a0 */
[----:B------:R-:W-:Y:S02]  /*7ad0*/  PRMT R158, R159, 0x3340, R158 ;  /* 0x000033409f9e7816 */ /* 0x000fe4000000009e */
[----:B------:R-:W-:-:S02]  /*7ae0*/  PRMT R11, R10, 0x3340, R9 ;  /* 0x000033400a0b7816 */ /* 0x000fc40000000009 */
[----:B------:R-:W-:Y:S02]  /*7af0*/  LOP3.LUT R25, R25, 0x90, RZ, 0xc0, !PT ;  /* 0x0000009019197812 */ /* 0x000fe400078ec0ff */
[----:B------:R-:W-:Y:S02]  /*7b00*/  PRMT R9, R164, 0x5410, R162 ;  /* 0x00005410a4097816 */ /* 0x000fe400000000a2 */
[----:B------:R-:W-:Y:S02]  /*7b10*/  PRMT R10, R160, 0x5410, R158 ;  /* 0x00005410a00a7816 */ /* 0x000fe4000000009e */
[----:B------:R-:W-:Y:S02]  /*7b20*/  LOP3.LUT R25, R25, 0xf60, R26, 0xf8, !PT ;  /* 0x00000f6019197812 */ /* 0x000fe400078ef81a */
[----:B------:R-:W-:Y:S02]  /*7b30*/  PRMT R11, R156, 0x5410, R11 ;  /* 0x000054109c0b7816 */ /* 0x000fe4000000000b */
[----:B-1----:R-:W-:-:S02]  /*7b40*/  IADD3 R6, P1, R5, R192, RZ ;  /* 0x000000c005067210 */ /* 0x002fc40007f3e0ff */
[----:B------:R-:W-:Y:S02]  /*7b50*/  PRMT R188, RZ, 0x7610, R188 ;  /* 0x00007610ffbc7816 */ /* 0x000fe400000000bc */
[----:B------:R-:W-:Y:S02]  /*7b60*/  PRMT R156, RZ, 0x7610, R156 ;  /* 0x00007610ff9c7816 */ /* 0x000fe4000000009c */
[----:B------:R-:W-:-:S04]  /*7b70*/  LOP3.LUT R8, R8, 0xffff, RZ, 0xc0, !PT ;  /* 0x0000ffff08087812 */ /* 0x000fc800078ec0ff */
[----:B------:R-:W-:-:S04]  /*7b80*/  PRMT R8, R8, 0x3340, R168 ;  /* 0x0000334008087816 */ /* 0x000fc800000000a8 */
[----:B------:R-:W-:Y:S01]  /*7b90*/  PRMT R8, R8, 0x5410, R166 ;  /* 0x0000541008087816 */ /* 0x000fe200000000a6 */
[----:B------:R-:W-:Y:S06]  /*7ba0*/  BAR.SYNC.DEFER_BLOCKING 0x0 ;  /* 0x0000000000007b1d */ /* 0x000fec0000010000 */
[----:B------:R0:W-:Y:S02]  /*7bb0*/  STS.128 [R25+UR6+0x2000], R8 ;  /* 0x0020000819007988 */ /* 0x0001e40008000c06 */
[----:B0-----:R-:W-:-:S05]  /*7bc0*/  SHF.R.S32.HI R25, RZ, 0x1f, R5 ;  /* 0x0000001fff197819 */ /* 0x001fca0000011405 */
[----:B------:R-:W-:-:S05]  /*7bd0*/  IMAD.X R7, R25, 0x1, R191, P1 ;  /* 0x0000000119077824 */ /* 0x000fca00008e06bf */
[----:B------:R0:W2:Y:S02]  /*7be0*/  @!P0 LDG.E.U8 R188, desc[UR12][R6.64] ;  /* 0x0000000c06bc8981 */ /* 0x0000a4000c1e1100 */
[----:B0-----:R-:W-:-:S05]  /*7bf0*/  IADD3 R6, P1, R5, R24, RZ ;  /* 0x0000001805067210 */ /* 0x001fca0007f3e0ff */
[----:B------:R-:W-:-:S05]  /*7c00*/  IMAD.X R7, R25, 0x1, R14, P1 ;  /* 0x0000000119077824 */ /* 0x000fca00008e060e */
[----:B------:R0:W3:Y:S04]  /*7c10*/  @!P0 LDG.E.U8 R156, desc[UR12][R6.64] ;  /* 0x0000000c069c8981 */ /* 0x0000e8000c1e1100 */
[----:B------:R1:W-:Y:S04]  /*7c20*/  STL [R1+0x318], R14 ;  /* 0x0003180e01007387 */ /* 0x0003e80000100800 */
[----:B------:R-:W4:Y:S01]  /*7c30*/  LDL R24, [R1+0x2e4] ;  /* 0x0002e40001187983 */ /* 0x000f220000100800 */
[----:B0-----:R-:W-:-:S03]  /*7c40*/  IADD3 R6, P1, R5, R4, RZ ;  /* 0x0000000405067210 */ /* 0x001fc60007f3e0ff */
[----:B------:R-:W2:Y:S02]  /*7c50*/  LDL R4, [R1+0x30c] ;  /* 0x00030c0001047983 */ /* 0x000ea40000100800 */
[----:B------:R-:W-:Y:S02]  /*7c60*/  IMAD.X R7, R25, 0x1, R3, P1 ;  /* 0x0000000119077824 */ /* 0x000fe400008e0603 */
[----:B-1----:R-:W3:Y:S04]  /*7c70*/  LDL R14, [R1+0x2d4] ;  /* 0x0002d400010e7983 */ /* 0x002ee80000100800 */
[----:B------:R-:W3:Y:S04]  /*7c80*/  LDL R32, [R1+0x2c4] ;  /* 0x0002c40001207983 */ /* 0x000ee80000100800 */
[----:B------:R-:W3:Y:S04]  /*7c90*/  LDL R3, [R1+0x2d0] ;  /* 0x0002d00001037983 */ /* 0x000ee80000100800 */
[----:B------:R-:W3:Y:S04]  /*7ca0*/  LDL R31, [R1+0x2b4] ;  /* 0x0002b400011f7983 */ /* 0x000ee80000100800 */
[----:B------:R-:W3:Y:S04]  /*7cb0*/  LDL R30, [R1+0x2c0] ;  /* 0x0002c000011e7983 */ /* 0x000ee80000100800 */
[----:B------:R-:W3:Y:S04]  /*7cc0*/  LDL R29, [R1+0x2b0] ;  /* 0x0002b000011d7983 */ /* 0x000ee80000100800 */
[----:B------:R-:W3:Y:S04]  /*7cd0*/  LDL.LU R2, [R1+0x2e0] ;  /* 0x0002e00001027983 */ /* 0x000ee80000300800 */
[----:B------:R-:W3:Y:S01]  /*7ce0*/  LDL R28, [R1+0x2a4] ;  /* 0x0002a400011c7983 */ /* 0x000ee20000100800 */
[----:B------:R-:W-:-:S03]  /*7cf0*/  PRMT R158, RZ, 0x7610, R158 ;  /* 0x00007610ff9e7816 */ /* 0x000fc6000000009e */
[----:B------:R-:W3:Y:S01]  /*7d00*/  LDL R27, [R1+0x2a0] ;  /* 0x0002a000011b7983 */ /* 0x000ee20000100800 */
[----:B------:R-:W-:Y:S02]  /*7d10*/  LOP3.LUT R157, R157, 0xffff, RZ, 0xc0, !PT ;  /* 0x0000ffff9d9d7812 */ /* 0x000fe400078ec0ff */
[----:B------:R-:W-:Y:S01]  /*7d20*/  LOP3.LUT R155, R155, 0xffff, RZ, 0xc0, !PT ;  /* 0x0000ffff9b9b7812 */ /* 0x000fe200078ec0ff */
[----:B------:R4:W3:Y:S01]  /*7d30*/  @!P0 LDG.E.U8 R158, desc[UR12][R6.64] ;  /* 0x0000000c069e8981 */ /* 0x0008e2000c1e1100 */
        /* <DEDUP_REMOVED lines=14> */
[----:B------:R-:W-:Y:S02]  /*7e20*/  PRMT R155, R157, 0x3340, R155 ;  /* 0x000033409d9b7816 */ /* 0x000fe4000000009b */
[----:B------:R-:W-:-:S02]  /*7e30*/  PRMT R8, R154, 0x3340, R153 ;  /* 0x000033409a087816 */ /* 0x000fc40000000099 */
[----:B------:R-:W-:Y:S02]  /*7e40*/  PRMT R23, R152, 0x3340, R23 ;  /* 0x0000334098177816 */ /* 0x000fe40000000017 */
[----:B------:R-:W-:Y:S02]  /*7e50*/  PRMT R9, R22, 0x3340, R21 ;  /* 0x0000334016097816 */ /* 0x000fe40000000015 */
[----:B------:R-:W-:Y:S02]  /*7e60*/  PRMT R19, R20, 0x3340, R19 ;  /* 0x0000334014137816 */ /* 0x000fe40000000013 */
[----:B------:R-:W-:Y:S02]  /*7e70*/  PRMT R10, R18, 0x3340, R17 ;  /* 0x00003340120a7816 */ /* 0x000fe40000000011 */
[----:B------:R-:W-:Y:S02]  /*7e80*/  PRMT R15, R16, 0x3340, R15 ;  /* 0x00003340100f7816 */ /* 0x000fe4000000000f */
[----:B------:R-:W-:-:S02]  /*7e90*/  PRMT R11, R13, 0x3340, R12 ;  /* 0x000033400d0b7816 */ /* 0x000fc4000000000c */
[----:B------:R-:W-:Y:S02]  /*7ea0*/  PRMT R8, R155, 0x5410, R8 ;  /* 0x000054109b087816 */ /* 0x000fe40000000008 */
[----:B------:R-:W-:Y:S02]  /*7eb0*/  PRMT R9, R23, 0x5410, R9 ;  /* 0x0000541017097816 */ /* 0x000fe40000000009 */
[----:B------:R-:W-:Y:S02]  /*7ec0*/  PRMT R10, R19, 0x5410, R10 ;  /* 0x00005410130a7816 */ /* 0x000fe4000000000a */
[----:B------:R-:W-:Y:S02]  /*7ed0*/  PRMT R11, R15, 0x5410, R11 ;  /* 0x000054100f0b7816 */ /* 0x000fe4000000000b */
[----:B----4-:R-:W-:-:S03]  /*7ee0*/  IADD3 R6, P1, R5, R24, RZ ;  /* 0x0000001805067210 */ /* 0x010fc60007f3e0ff */
[----:B--2---:R0:W-:Y:S04]  /*7ef0*/  STS.128 [R4+UR6+0x2000], R8 ;  /* 0x0020000804007988 */ /* 0x0041e80008000c06 */
[----:B---3--:R1:W-:Y:S04]  /*7f00*/  STL [R1+0x31c], R2 ;  /* 0x00031c0201007387 */ /* 0x0083e80000100800 */
[----:B------:R-:W2:Y:S04]  /*7f10*/  LDL R26, [R1+0x294] ;  /* 0x00029400011a7983 */ /* 0x000ea80000100800 */
[----:B------:R-:W3:Y:S01]  /*7f20*/  LDL R24, [R1+0x290] ;  /* 0x0002900001187983 */ /* 0x000ee20000100800 */
[----:B------:R-:W-:Y:S01]  /*7f30*/  IMAD.X R7, R25, 0x1, R2, P1 ;  /* 0x0000000119077824 */ /* 0x000fe200008e0602 */
[----:B------:R-:W-:-:S02]  /*7f40*/  IADD3 R12, P1, R5, R14, RZ ;  /* 0x0000000e050c7210 */ /* 0x000fc40007f3e0ff */
[----:B------:R-:W4:Y:S04]  /*7f50*/  LDL.LU R14, [R1+0x2d8] ;  /* 0x0002d800010e7983 */ /* 0x000f280000300800 */
[----:B0-----:R-:W4:Y:S04]  /*7f60*/  LDL.LU R4, [R1+0x2f8] ;  /* 0x0002f80001047983 */ /* 0x001f280000300800 */
[----:B------:R-:W4:Y:S01]  /*7f70*/  LDL R10, [R1+0x284] ;  /* 0x00028400010a7983 */ /* 0x000f220000100800 */
[----:B------:R-:W-:-:S03]  /*7f80*/  IMAD.X R13, R25, 0x1, R3, P1 ;  /* 0x00000001190d7824 */ /* 0x000fc600008e0603 */
[----:B------:R-:W4:Y:S04]  /*7f90*/  LDL R37, [R1+0x280] ;  /* 0x0002800001257983 */ /* 0x000f280000100800 */
[----:B------:R-:W4:Y:S04]  /*7fa0*/  LDL.LU R3, [R1+0x2fc] ;  /* 0x0002fc0001037983 */ /* 0x000f280000300800 */
[----:B-1----:R-:W4:Y:S04]  /*7fb0*/  LDL.LU R2, [R1+0x2c8] ;  /* 0x0002c80001027983 */ /* 0x002f280000300800 */
[----:B------:R-:W4:Y:S04]  /*7fc0*/  LDL R36, [R1+0x274] ;  /* 0x0002740001247983 */ /* 0x000f280000100800 */
[----:B------:R-:W4:Y:S01]  /*7fd0*/  LDL R35, [R1+0x270] ;  /* 0x0002700001237983 */ /* 0x000f220000100800 */
[----:B------:R-:W-:-:S03]  /*7fe0*/  PRMT R17, RZ, 0x7610, R17 ;  /* 0x00007610ff117816 */ /* 0x000fc60000000011 */
[----:B------:R-:W4:Y:S04]  /*7ff0*/  LDL R34, [R1+0x264] ;  /* 0x0002640001227983 */ /* 0x000f280000100800 */
[----:B------:R-:W4:Y:S04]  /*8000*/  LDL R33, [R1+0x260] ;  /* 0x0002600001217983 */ /* 0x000f280000100800 */
[----:B------:R0:W4:Y:S01]  /*8010*/  @!P0 LDG.E.U8 R17, desc[UR12][R6.64] ;  /* 0x0000000c06118981 */ /* 0x000122000c1e1100 */
[----:B------:R-:W-:-:S03]  /*8020*/  IADD3 R8, P1, R5, R31, RZ ;  /* 0x0000001f05087210 */ /* 0x000fc60007f3e0ff */
[----:B------:R-:W4:Y:S01]  /*8030*/  LDL R31, [R1+0x250] ;  /* 0x00025000011f7983 */ /* 0x000f220000100800 */
[----:B------:R-:W-:Y:S02]  /*8040*/  PRMT R16, RZ, 0x7610, R16 ;  /* 0x00007610ff107816 */ /* 0x000fe40000000010 */
[----:B------:R-:W-:Y:S01]  /*8050*/  PRMT R18, RZ, 0x7610, R18 ;  /* 0x00007610ff127816 */ /* 0x000fe20000000012 */
[----:B------:R-:W4:Y:S01]  /*8060*/  LDL R11, [R1+0x214] ;  /* 0x00021400010b7983 */ /* 0x000f220000100800 */
[----:B0-----:R-:W-:-:S03]  /*8070*/  IADD3 R6, P2, R5, R32, RZ ;  /* 0x0000002005067210 */ /* 0x001fc60007f5e0ff */
[----:B------:R-:W4:Y:S02]  /*8080*/  LDL R32, [R1+0x254] ;  /* 0x0002540001207983 */ /* 0x000f240000100800 */
[C---:B------:R-:W-:Y:S02]  /*8090*/  IMAD.X R7, R25.reuse, 0x1, R30, P2 ;  /* 0x0000000119077824 */ /* 0x040fe400010e061e */
[----:B------:R-:W4:Y:S01]  /*80a0*/  LDL R30, [R1+0x244] ;  /* 0x00024400011e7983 */ /* 0x000f220000100800 */
[----:B------:R-:W-:-:S03]  /*80b0*/  IMAD.X R9, R25, 0x1, R29, P1 ;  /* 0x0000000119097824 */ /* 0x000fc600008e061d */
[----:B------:R-:W4:Y:S04]  /*80c0*/  LDL R29, [R1+0x240] ;  /* 0x00024000011d7983 */ /* 0x000f280000100800 */
[----:B------:R0:W4:Y:S01]  /*80d0*/  @!P0 LDG.E.U8 R16, desc[UR12][R6.64] ;  /* 0x0000000c06108981 */ /* 0x000122000c1e1100 */
[----:B------:R-:W-:-:S03]  /*80e0*/  PRMT R15, RZ, 0x7610, R15 ;  /* 0x00007610ff0f7816 */ /* 0x000fc6000000000f */
[----:B------:R-:W4:Y:S04]  /*80f0*/  @!P0 LDG.E.U8 R18, desc[UR12][R8.64] ;  /* 0x0000000c08128981 */ /* 0x000f28000c1e1100 */
[----:B------:R1:W4:Y:S01]  /*8100*/  @!P0 LDG.E.U8 R15, desc[UR12][R12.64] ;  /* 0x0000000c0c0f8981 */ /* 0x000322000c1e1100 */
[----:B0-----:R-:W-:-:S03]  /*8110*/  IADD3 R6, P1, R5, R28, RZ ;  /* 0x0000001c05067210 */ /* 0x001fc60007f3e0ff */
[----:B------:R-:W4:Y:S02]  /*8120*/  LDL R28, [R1+0x234] ;  /* 0x00023400011c7983 */ /* 0x000f240000100800 */
[----:B------:R-:W-:Y:S02]  /*8130*/  IMAD.X R7, R25, 0x1, R27, P1 ;  /* 0x0000000119077824 */ /* 0x000fe400008e061b */
[----:B------:R-:W4:Y:S01]  /*8140*/  LDL R27, [R1+0x230] ;  /* 0x00023000011b7983 */ /* 0x000f220000100800 */
[----:B-1----:R-:W-:Y:S02]  /*8150*/  PRMT R12, RZ, 0x7610, R12 ;  /* 0x00007610ff0c7816 */ /* 0x002fe4000000000c */
[----:B------:R-:W-:-:S04]  /*8160*/  PRMT R13, RZ, 0x7610, R13 ;  /* 0x00007610ff0d7816 */ /* 0x000fc8000000000d */
[----:B------:R4:W4:Y:S01]  /*8170*/  @!P0 LDG.E.U8 R12, desc[UR12][R6.64] ;  /* 0x0000000c060c8981 */ /* 0x000922000c1e1100 */
[----:B--2---:R-:W-:-:S03]  /*8180*/  IADD3 R8, P1, R5, R26, RZ ;  /* 0x0000001a05087210 */ /* 0x004fc60007f3e0ff */
[----:B------:R-:W2:Y:S02]  /*8190*/  LDL R26, [R1+0x224] ;  /* 0x00022400011a7983 */ /* 0x000ea40000100800 */
[----:B---3--:R-:W-:Y:S02]  /*81a0*/  IMAD.X R9, R25, 0x1, R24, P1 ;  /* 0x0000000119097824 */ /* 0x008fe400008e0618 */
[----:B------:R-:W3:Y:S04]  /*81b0*/  LDL R24, [R1+0x220] ;  /* 0x0002200001187983 */ /* 0x000ee80000100800 */
[----:B------:R-:W3:Y:S01]  /*81c0*/  @!P0 LDG.E.U8 R13, desc[UR12][R8.64] ;  /* 0x0000000c080d8981 */ /* 0x000ee2000c1e1100 */
[----:B----4-:R-:W-:-:S03]  /*81d0*/  IADD3 R6, P1, R5, R10, RZ ;  /* 0x0000000a05067210 */ /* 0x010fc60007f3e0ff */
[----:B------:R-:W4:Y:S04]  /*81e0*/  LDL R10, [R1+0x210] ;  /* 0x00021000010a7983 */ /* 0x000f280000100800 */
[----:B------:R-:W4:Y:S04]  /*81f0*/  LDL R9, [R1+0x204] ;  /* 0x0002040001097983 */ /* 0x000f280000100800 */
[----:B------:R-:W4:Y:S01]  /*8200*/  LDL R8, [R1+0x200] ;  /* 0x0002000001087983 */ /* 0x000f220000100800 */
[----:B------:R-:W-:Y:S01]  /*8210*/  PRMT R19, RZ, 0x7610, R19 ;  /* 0x00007610ff137816 */ /* 0x000fe20000000013 */
[----:B------:R-:W-:-:S05]  /*8220*/  IMAD.X R7, R25, 0x1, R37, P1 ;  /* 0x0000000119077824 */ /* 0x000fca00008e0625 */
[----:B------:R0:W4:Y:S01]  /*8230*/  @!P0 LDG.E.U8 R19, desc[UR12][R6.64] ;  /* 0x0000000c06138981 */ /* 0x000122000c1e1100 */
[----:B------:R-:W-:Y:S02]  /*8240*/  PRMT R20, RZ, 0x7610, R20 ;  /* 0x00007610ff147816 */ /* 0x000fe40000000014 */
[----:B0-----:R-:W-:-:S05]  /*8250*/  IADD3 R6, P1, R5, R36, RZ ;  /* 0x0000002405067210 */ /* 0x001fca0007f3e0ff */
        /* <DEDUP_REMOVED lines=12> */
[----:B------:R-:W-:Y:S01]  /*8320*/  IMAD.X R7, R25, 0x1, R29, P1 ;  /* 0x0000000119077824 */ /* 0x000fe200008e061d */
[----:B------:R-:W-:Y:S01]  /*8330*/  PRMT R170, RZ, 0x7610, R170 ;  /* 0x00007610ffaa7816 */ /* 0x000fe200000000aa */
[----:B------:R-:W4:Y:S04]  /*8340*/  LDL R29, [R1+0x2dc] ;  /* 0x0002dc00011d7983 */ /* 0x000f280000100800 */
[----:B------:R0:W4:Y:S02]  /*8350*/  @!P0 LDG.E.U8 R168, desc[UR12][R6.64] ;  /* 0x0000000c06a88981 */ /* 0x000124000c1e1100 */
[----:B0-----:R-:W-:Y:S02]  /*8360*/  IADD3 R6, P1, R5, R28, RZ ;  /* 0x0000001c05067210 */ /* 0x001fe40007f3e0ff */
[----:B------:R-:W-:Y:S01]  /*8370*/  PRMT R171, RZ, 0x7610, R171 ;  /* 0x00007610ffab7816 */ /* 0x000fe200000000ab */
[----:B------:R-:W4:Y:S02]  /*8380*/  LDL R28, [R1+0x2e8] ;  /* 0x0002e800011c7983 */ /* 0x000f240000100800 */
[----:B------:R-:W-:Y:S01]  /*8390*/  IMAD.X R7, R25, 0x1, R27, P1 ;  /* 0x0000000119077824 */ /* 0x000fe200008e061b */
[----:B------:R-:W-:Y:S01]  /*83a0*/  PRMT R173, RZ, 0x7610, R173 ;  /* 0x00007610ffad7816 */ /* 0x000fe200000000ad */
[----:B------:R-:W4:Y:S04]  /*83b0*/  LDL R27, [R1+0x2cc] ;  /* 0x0002cc00011b7983 */ /* 0x000f280000100800 */
[----:B------:R2:W4:Y:S01]  /*83c0*/  @!P0 LDG.E.U8 R170, desc[UR12][R6.64] ;  /* 0x0000000c06aa8981 */ /* 0x000522000c1e1100 */
[----:B------:R-:W-:-:S02]  /*83d0*/  PRMT R174, RZ, 0x7610, R174 ;  /* 0x00007610ffae7816 */ /* 0x000fc400000000ae */
[----:B------:R-:W-:Y:S02]  /*83e0*/  PRMT R176, RZ, 0x7610, R176 ;  /* 0x00007610ffb07816 */ /* 0x000fe400000000b0 */
[----:B------:R-:W-:Y:S02]  /*83f0*/  PRMT R177, RZ, 0x7610, R177 ;  /* 0x00007610ffb17816 */ /* 0x000fe400000000b1 */
[----:B------:R-:W-:Y:S02]  /*8400*/  PRMT R179, RZ, 0x7610, R179 ;  /* 0x00007610ffb37816 */ /* 0x000fe400000000b3 */
[----:B------:R-:W-:Y:S02]  /*8410*/  PRMT R180, RZ, 0x7610, R180 ;  /* 0x00007610ffb47816 */ /* 0x000fe400000000b4 */
[----:B------:R-:W-:Y:S02]  /*8420*/  PRMT R182, RZ, 0x7610, R182 ;  /* 0x00007610ffb67816 */ /* 0x000fe400000000b6 */
[----:B------:R-:W-:-:S02]  /*8430*/  PRMT R183, RZ, 0x7610, R183 ;  /* 0x00007610ffb77816 */ /* 0x000fc400000000b7 */
[----:B------:R-:W-:Y:S02]  /*8440*/  PRMT R185, RZ, 0x7610, R185 ;  /* 0x00007610ffb97816 */ /* 0x000fe400000000b9 */
[----:B------:R-:W-:Y:S02]  /*8450*/  PRMT R186, RZ, 0x7610, R186 ;  /* 0x00007610ffba7816 */ /* 0x000fe400000000ba */
[----:B------:R-:W-:Y:S02]  /*8460*/  PRMT R187, RZ, 0x7610, R187 ;  /* 0x00007610ffbb7816 */ /* 0x000fe400000000bb */
[----:B------:R-:W-:Y:S02]  /*8470*/  PRMT R184, RZ, 0x7610, R184 ;  /* 0x00007610ffb87816 */ /* 0x000fe400000000b8 */
[----:B--2---:R-:W-:Y:S02]  /*8480*/  IADD3 R6, P1, R5, R26, RZ ;  /* 0x0000001a05067210 */ /* 0x004fe40007f3e0ff */
[----:B------:R-:W-:Y:S01]  /*8490*/  PRMT R181, RZ, 0x7610, R181 ;  /* 0x00007610ffb57816 */ /* 0x000fe200000000b5 */
[----:B------:R-:W2:Y:S02]  /*84a0*/  LDL R26, [R1+0x2bc] ;  /* 0x0002bc00011a7983 */ /* 0x000ea40000100800 */
[----:B---3--:R-:W-:Y:S01]  /*84b0*/  IMAD.X R7, R25, 0x1, R24, P1 ;  /* 0x0000000119077824 */ /* 0x008fe200008e0618 */
[----:B------:R-:W-:Y:S01]  /*84c0*/  PRMT R178, RZ, 0x7610, R178 ;  /* 0x00007610ffb27816 */ /* 0x000fe200000000b2 */
[----:B------:R-:W3:Y:S04]  /*84d0*/  LDL R24, [R1+0x2ac] ;  /* 0x0002ac0001187983 */ /* 0x000ee80000100800 */
[----:B------:R0:W3:Y:S02]  /*84e0*/  @!P0 LDG.E.U8 R171, desc[UR12][R6.64] ;  /* 0x0000000c06ab8981 */ /* 0x0000e4000c1e1100 */
[----:B0-----:R-:W-:-:S05]  /*84f0*/  IADD3 R6, P1, R5, R11, RZ ;  /* 0x0000000b05067210 */ /* 0x001fca0007f3e0ff */
[----:B----4-:R-:W-:-:S05]  /*8500*/  IMAD.X R7, R25, 0x1, R10, P1 ;  /* 0x0000000119077824 */ /* 0x010fca00008e060a */
[----:B------:R0:W4:Y:S02]  /*8510*/  @!P0 LDG.E.U8 R173, desc[UR12][R6.64] ;  /* 0x0000000c06ad8981 */ /* 0x000124000c1e1100 */
[----:B0-----:R-:W-:-:S05]  /*8520*/  IADD3 R6, P1, R5, R9, RZ ;  /* 0x0000000905067210 */ /* 0x001fca0007f3e0ff */
[----:B------:R-:W-:Y:S02]  /*8530*/  IMAD.X R7, R25, 0x1, R8, P1 ;  /* 0x0000000119077824 */ /* 0x000fe400008e0608 */
[----:B------:R-:W2:Y:S04]  /*8540*/  LDL R8, [R1+0x2ec] ;  /* 0x0002ec0001087983 */ /* 0x000ea80000100800 */
[----:B------:R0:W4:Y:S02]  /*8550*/  @!P0 LDG.E.U8 R174, desc[UR12][R6.64] ;  /* 0x0000000c06ae8981 */ /* 0x000124000c1e1100 */
[----:B0-----:R-:W-:-:S05]  /*8560*/  IADD3 R6, P1, R5, R250, RZ ;  /* 0x000000fa05067210 */ /* 0x001fca0007f3e0ff */
[----:B------:R-:W-:-:S05]  /*8570*/  IMAD.X R7, R25, 0x1, R249, P1 ;  /* 0x0000000119077824 */ /* 0x000fca00008e06f9 */
        /* <DEDUP_REMOVED lines=41> */
[----:B------:R0:W4:Y:S02]  /*8810*/  @!P0 LDG.E.U8 R172, desc[UR12][R6.64] ;  /* 0x0000000c06ac8981 */ /* 0x000124000c1e1100 */
[----:B0-----:R-:W-:Y:S02]  /*8820*/  IADD3 R6, P1, R5, R194, RZ ;  /* 0x000000c205067210 */ /* 0x001fe40007f3e0ff */
[----:B------:R-:W-:Y:S03]  /*8830*/  STL [R1+0x358], R249 ;  /* 0x000358f901007387 */ /* 0x000fe60000100800 */
[----:B------:R-:W-:Y:S01]  /*8840*/  IMAD.X R7, R25, 0x1, R193, P1 ;  /* 0x0000000119077824 */ /* 0x000fe200008e06c1 */
[----:B------:R-:W-:Y:S01]  /*8850*/  IADD3 R10, P1, R5, R3, RZ ;  /* 0x00000003050a7210 */ /* 0x000fe20007f3e0ff */
[----:B------:R-:W-:Y:S04]  /*8860*/  STL [R1+0x328], R3 ;  /* 0x0003280301007387 */ /* 0x000fe80000100800 */
[----:B------:R-:W-:Y:S01]  /*8870*/  IMAD.X R11, R25, 0x1, R4, P1 ;  /* 0x00000001190b7824 */ /* 0x000fe200008e0604 */
[----:B------:R0:W-:Y:S04]  /*8880*/  STL [R1+0x324], R4 ;  /* 0x0003240401007387 */ /* 0x0001e80000100800 */
[----:B0-----:R-:W3:Y:S01]  /*8890*/  LDL.LU R4, [R1+0x2b8] ;  /* 0x0002b80001047983 */ /* 0x001ee20000300800 */
[----:B--2---:R-:W-:-:S02]  /*88a0*/  IADD3 R8, P1, R5, R8, RZ ;  /* 0x0000000805087210 */ /* 0x004fc40007f3e0ff */
[----:B------:R-:W-:-:S03]  /*88b0*/  PRMT R169, RZ, 0x7610, R169 ;  /* 0x00007610ffa97816 */ /* 0x000fc600000000a9 */
[----:B------:R-:W-:Y:S02]  /*88c0*/  IMAD.X R9, R25, 0x1, R28, P1 ;  /* 0x0000000119097824 */ /* 0x000fe400008e061c */
[----:B------:R-:W2:Y:S04]  /*88d0*/  LDL R28, [R1+0x29c] ;  /* 0x00029c00011c7983 */ /* 0x000ea80000100800 */
[----:B------:R-:W4:Y:S04]  /*88e0*/  LDL.LU R3, [R1+0x2a8] ;  /* 0x0002a80001037983 */ /* 0x000f280000300800 */
[----:B------:R0:W2:Y:S01]  /*88f0*/  @!P0 LDG.E.U8 R169, desc[UR12][R6.64] ;  /* 0x0000000c06a98981 */ /* 0x0000a2000c1e1100 */
[----:B------:R-:W-:-:S03]  /*8900*/  PRMT R165, RZ, 0x7610, R165 ;  /* 0x00007610ffa57816 */ /* 0x000fc600000000a5 */
[----:B------:R1:W-:Y:S01]  /*8910*/  STL [R1+0x32c], R14 ;  /* 0x00032c0e01007387 */ /* 0x0003e20000100800 */
[----:B0-----:R-:W-:-:S05]  /*8920*/  IADD3 R6, P1, R5, R29, RZ ;  /* 0x0000001d05067210 */ /* 0x001fca0007f3e0ff */
[----:B------:R-:W-:Y:S02]  /*8930*/  IMAD.X R7, R25, 0x1, R14, P1 ;  /* 0x0000000119077824 */ /* 0x000fe400008e060e */
[----:B-1----:R-:W2:Y:S04]  /*8940*/  LDL.LU R14, [R1+0x298] ;  /* 0x00029800010e7983 */ /* 0x002ea80000300800 */
[----:B------:R0:W2:Y:S01]  /*8950*/  @!P0 LDG.E.U8 R165, desc[UR12][R6.64] ;  /* 0x0000000c06a58981 */ /* 0x0000a2000c1e1100 */
[----:B------:R-:W-:Y:S02]  /*8960*/  PRMT R164, RZ, 0x7610, R164 ;  /* 0x00007610ffa47816 */ /* 0x000fe400000000a4 */
[----:B0-----:R-:W-:Y:S02]  /*8970*/  IADD3 R6, P1, R5, R27, RZ ;  /* 0x0000001b05067210 */ /* 0x001fe40007f3e0ff */
[----:B------:R-:W2:Y:S03]  /*8980*/  LDL R27, [R1+0x28c] ;  /* 0x00028c00011b7983 */ /* 0x000ea60000100800 */
[----:B------:R-:W-:Y:S01]  /*8990*/  IMAD.X R7, R25, 0x1, R2, P1 ;  /* 0x0000000119077824 */ /* 0x000fe200008e0602 */
[----:B------:R0:W-:Y:S04]  /*89a0*/  STL [R1+0x330], R2 ;  /* 0x0003300201007387 */ /* 0x0001e80000100800 */
[----:B------:R1:W2:Y:S04]  /*89b0*/  @!P0 LDG.E.U8 R164, desc[UR12][R6.64] ;  /* 0x0000000c06a48981 */ /* 0x0002a8000c1e1100 */
[----:B0-----:R-:W2:Y:S01]  /*89c0*/  LDL.LU R2, [R1+0x288] ;  /* 0x0002880001027983 */ /* 0x001ea20000300800 */
[----:B-1----:R-:W-:-:S03]  /*89d0*/  IADD3 R6, P1, R5, R26, RZ ;  /* 0x0000001a05067210 */ /* 0x002fc60007f3e0ff */
[----:B------:R-:W2:Y:S02]  /*89e0*/  LDL R26, [R1+0x27c] ;  /* 0x00027c00011a7983 */ /* 0x000ea40000100800 */
[----:B---3--:R-:W-:Y:S02]  /*89f0*/  IMAD.X R7, R25, 0x1, R4, P1 ;  /* 0x0000000119077824 */ /* 0x008fe400008e0604 */
[----:B------:R0:W-:Y:S04]  /*8a00*/  STL [R1+0x334], R4 ;  /* 0x0003340401007387 */ /* 0x0001e80000100800 */
[----:B0-----:R-:W3:Y:S01]  /*8a10*/  LDL.LU R4, [R1+0x278] ;  /* 0x0002780001047983 */ /* 0x001ee20000300800 */
[----:B------:R-:W-:-:S03]  /*8a20*/  PRMT R163, RZ, 0x7610, R163 ;  /* 0x00007610ffa37816 */ /* 0x000fc600000000a3 */
[----:B------:R-:W3:Y:S04]  /*8a30*/  LDL R30, [R1+0x26c] ;  /* 0x00026c00011e7983 */ /* 0x000ee80000100800 */
[----:B------:R0:W3:Y:S01]  /*8a40*/  @!P0 LDG.E.U8 R163, desc[UR12][R6.64] ;  /* 0x0000000c06a38981 */ /* 0x0000e2000c1e1100 */
[----:B------:R-:W-:-:S03]  /*8a50*/  PRMT R162, RZ, 0x7610, R162 ;  /* 0x00007610ffa27816 */ /* 0x000fc600000000a2 */
[----:B----4-:R1:W-:Y:S01]  /*8a60*/  STL [R1+0x338], R3 ;  /* 0x0003380301007387 */ /* 0x0103e20000100800 */
[----:B0-----:R-:W-:-:S05]  /*8a70*/  IADD3 R6, P1, R5, R24, RZ ;  /* 0x0000001805067210 */ /* 0x001fca0007f3e0ff */
[----:B------:R-:W-:Y:S02]  /*8a80*/  IMAD.X R7, R25, 0x1, R3, P1 ;  /* 0x0000000119077824 */ /* 0x000fe400008e0603 */
[----:B-1----:R-:W4:Y:S04]  /*8a90*/  LDL.LU R3, [R1+0x268] ;  /* 0x0002680001037983 */ /* 0x002f280000300800 */
[----:B------:R2:W4:Y:S01]  /*8aa0*/  @!P0 LDG.E.U8 R162, desc[UR12][R6.64] ;  /* 0x0000000c06a28981 */ /* 0x000522000c1e1100 */
[----:B------:R-:W-:-:S03]  /*8ab0*/  PRMT R161, RZ, 0x7610, R161 ;  /* 0x00007610ffa17816 */ /* 0x000fc600000000a1 */
[----:B------:R-:W4:Y:S01]  /*8ac0*/  LDL R29, [R1+0x25c] ;  /* 0x00025c00011d7983 */ /* 0x000f220000100800 */
[----:B--2---:R-:W-:-:S03]  /*8ad0*/  IADD3 R6, P1, R5, R28, RZ ;  /* 0x0000001c05067210 */ /* 0x004fc60007f3e0ff */
[----:B------:R-:W2:Y:S02]  /*8ae0*/  LDL R28, [R1+0x24c] ;  /* 0x00024c00011c7983 */ /* 0x000ea40000100800 */
[----:B------:R-:W-:Y:S02]  /*8af0*/  IMAD.X R7, R25, 0x1, R14, P1 ;  /* 0x0000000119077824 */ /* 0x000fe400008e060e */
[----:B------:R0:W-:Y:S04]  /*8b00*/  STL [R1+0x33c], R14 ;  /* 0x00033c0e01007387 */ /* 0x0001e80000100800 */
[----:B------:R1:W2:Y:S04]  /*8b10*/  @!P0 LDG.E.U8 R161, desc[UR12][R6.64] ;  /* 0x0000000c06a18981 */ /* 0x0002a8000c1e1100 */
[----:B0-----:R-:W2:Y:S01]  /*8b20*/  LDL.LU R14, [R1+0x258] ;  /* 0x00025800010e7983 */ /* 0x001ea20000300800 */
[----:B-1----:R-:W-:-:S03]  /*8b30*/  IADD3 R6, P1, R5, R27, RZ ;  /* 0x0000001b05067210 */ /* 0x002fc60007f3e0ff */
[----:B------:R-:W2:Y:S01]  /*8b40*/  LDL R27, [R1+0x23c] ;  /* 0x00023c00011b7983 */ /* 0x000ea20000100800 */
[----:B------:R-:W-:Y:S01]  /*8b50*/  PRMT R160, RZ, 0x7610, R160 ;  /* 0x00007610ffa07816 */ /* 0x000fe200000000a0 */
[----:B------:R-:W-:Y:S02]  /*8b60*/  IMAD.X R7, R25, 0x1, R2, P1 ;  /* 0x0000000119077824 */ /* 0x000fe400008e0602 */
        /* <DEDUP_REMOVED lines=8> */
[----:B------:R-:W-:Y:S02]  /*8bf0*/  PRMT R159, RZ, 0x7610, R159 ;  /* 0x00007610ff9f7816 */ /* 0x000fe4000000009f */
[----:B------:R-:W-:-:S04]  /*8c00*/  LOP3.LUT R24, R151, 0x7f, RZ, 0xc0, !PT ;  /* 0x0000007f97187812 */ /* 0x000fc800078ec0ff */
[----:B------:R0:W3:Y:S04]  /*8c10*/  @!P0 LDG.E.U8 R159, desc[UR12][R6.64] ;  /* 0x0000000c069f8981 */ /* 0x0000e8000c1e1100 */
[----:B------:R-:W-:Y:S01]  /*8c20*/  STS.U8 [R24+UR6], R156 ;  /* 0x0000009c18007988 */ /* 0x000fe20008000006 */
[----:B0-----:R-:W-:-:S03]  /*8c30*/  IADD3 R6, P1, R5, R30, RZ ;  /* 0x0000001e05067210 */ /* 0x001fc60007f3e0ff */
[----:B------:R0:W-:Y:S02]  /*8c40*/  STS.U8 [R24+UR6+0x100], R158 ;  /* 0x0001009e18007988 */ /* 0x0001e40008000006 */
[----:B----4-:R-:W-:Y:S01]  /*8c50*/  IMAD.X R7, R25, 0x1, R3, P1 ;  /* 0x0000000119077824 */ /* 0x010fe200008e0603 */
[----:B0-----:R-:W-:-:S06]  /*8c60*/  PRMT R158, RZ, 0x7610, R158 ;  /* 0x00007610ff9e7816 */ /* 0x001fcc000000009e */
[----:B------:R0:W4:Y:S01]  /*8c70*/  @!P0 LDG.E.U8 R158, desc[UR12][R6.64] ;  /* 0x0000000c069e8981 */ /* 0x000122000c1e1100 */
[----:B------:R-:W-:Y:S02]  /*8c80*/  PRMT R157, RZ, 0x7610, R157 ;  /* 0x00007610ff9d7816 */ /* 0x000fe4000000009d */
[----:B0-----:R-:W-:-:S05]  /*8c90*/  IADD3 R6, P1, R5, R29, RZ ;  /* 0x0000001d05067210 */ /* 0x001fca0007f3e0ff */
[----:B--2---:R-:W-:-:S05]  /*8ca0*/  IMAD.X R7, R25, 0x1, R14, P1 ;  /* 0x0000000119077824 */ /* 0x004fca00008e060e */
[----:B------:R0:W2:Y:S01]  /*8cb0*/  @!P0 LDG.E.U8 R157, desc[UR12][R6.64] ;  /* 0x0000000c069d8981 */ /* 0x0000a2000c1e1100 */
[----:B------:R-:W-:Y:S02]  /*8cc0*/  PRMT R156, RZ, 0x7610, R156 ;  /* 0x00007610ff9c7816 */ /* 0x000fe4000000009c */
[----:B0-----:R-:W-:Y:S01]  /*8cd0*/  IADD3 R6, P1, R5, R28, RZ ;  /* 0x0000001c05067210 */ /* 0x001fe20007f3e0ff */
[----:B------:R0:W-:Y:S04]  /*8ce0*/  STL [R1+0x348], R3 ;  /* 0x0003480301007387 */ /* 0x0001e80000100800 */
[----:B------:R-:W-:-:S05]  /*8cf0*/  IMAD.X R7, R25, 0x1, R2, P1 ;  /* 0x0000000119077824 */ /* 0x000fca00008e0602 */
[----:B------:R1:W2:Y:S04]  /*8d00*/  @!P0 LDG.E.U8 R156, desc[UR12][R6.64] ;  /* 0x0000000c069c8981 */ /* 0x0002a8000c1e1100 */
[----:B0-----:R-:W4:Y:S04]  /*8d10*/  LDL.LU R3, [R1+0x228] ;  /* 0x0002280001037983 */ /* 0x001f280000300800 */
[----:B------:R0:W-:Y:S01]  /*8d20*/  STL [R1+0x34c], R14 ;  /* 0x00034c0e01007387 */ /* 0x0001e20000100800 */
[----:B-1----:R-:W-:-:S03]  /*8d30*/  IADD3 R6, P1, R5, R27, RZ ;  /* 0x0000001b05067210 */ /* 0x002fc60007f3e0ff */
[----:B0-----:R-:W2:Y:S04]  /*8d40*/  LDL.LU R14, [R1+0x218] ;  /* 0x00021800010e7983 */ /* 0x001ea80000300800 */
[----:B------:R0:W-:Y:S04]  /*8d50*/  STL [R1+0x350], R2 ;  /* 0x0003500201007387 */ /* 0x0001e80000100800 */
[----:B0-----:R-:W2:Y:S04]  /*8d60*/  LDL.LU R2, [R1+0x208] ;  /* 0x0002080001027983 */ /* 0x001ea80000300800 */
[----:B------:R-:W2:Y:S01]  /*8d70*/  LDL.LU R249, [R1+0x20c] ;  /* 0x00020c0001f97983 */ /* 0x000ea20000300800 */
[----:B---3--:R-:W-:-:S03]  /*8d80*/  IMAD.X R7, R25, 0x1, R4, P1 ;  /* 0x0000000119077824 */ /* 0x008fc600008e0604 */
[----:B------:R0:W-:Y:S04]  /*8d90*/  STL [R1+0x354], R4 ;  /* 0x0003540401007387 */ /* 0x0001e80000100800 */
[----:B0-----:R-:W3:Y:S01]  /*8da0*/  LDL.LU R4, [R1+0x21c] ;  /* 0x00021c0001047983 */ /* 0x001ee20000300800 */
[----:B------:R-:W-:-:S06]  /*8db0*/  PRMT R155, RZ, 0x7610, R155 ;  /* 0x00007610ff9b7816 */ /* 0x000fcc000000009b */
[----:B------:R0:W2:Y:S01]  /*8dc0*/  @!P0 LDG.E.U8 R155, desc[UR12][R6.64] ;  /* 0x0000000c069b8981 */ /* 0x0000a2000c1e1100 */
[----:B------:R-:W-:Y:S02]  /*8dd0*/  PRMT R154, RZ, 0x7610, R154 ;  /* 0x00007610ff9a7816 */ /* 0x000fe4000000009a */
[----:B0-----:R-:W-:Y:S02]  /*8de0*/  IADD3 R6, P1, R5, R26, RZ ;  /* 0x0000001a05067210 */ /* 0x001fe40007f3e0ff */
[----:B------:R-:W-:Y:S02]  /*8df0*/  PRMT R153, RZ, 0x7610, R153 ;  /* 0x00007610ff997816 */ /* 0x000fe40000000099 */
[----:B------:R-:W-:Y:S01]  /*8e00*/  PRMT R152, RZ, 0x7610, R152 ;  /* 0x00007610ff987816 */ /* 0x000fe20000000098 */
[----:B------:R-:W-:Y:S01]  /*8e10*/  STS.U8 [R24+UR6+0x200], R17 ;  /* 0x0002001118007988 */ /* 0x000fe20008000006 */
[----:B------:R-:W-:-:S03]  /*8e20*/  PRMT R23, RZ, 0x7610, R23 ;  /* 0x00007610ff177816 */ /* 0x000fc60000000017 */
[----:B------:R-:W-:Y:S04]  /*8e30*/  STS.U8 [R24+UR6+0x300], R15 ;  /* 0x0003000f18007988 */ /* 0x000fe80008000006 */
[----:B------:R-:W-:Y:S01]  /*8e40*/  STS.U8 [R24+UR6+0x400], R16 ;  /* 0x0004001018007988 */ /* 0x000fe20008000006 */
[----:B----4-:R-:W-:-:S05]  /*8e50*/  IMAD.X R7, R25, 0x1, R3, P1 ;  /* 0x0000000119077824 */ /* 0x010fca00008e0603 */
[----:B------:R-:W4:Y:S04]  /*8e60*/  @!P0 LDG.E.U8 R154, desc[UR12][R6.64] ;  /* 0x0000000c069a8981 */ /* 0x000f28000c1e1100 */
[----:B------:R-:W-:Y:S04]  /*8e70*/  STS.U8 [R24+UR6+0x500], R18 ;  /* 0x0005001218007988 */ /* 0x000fe80008000006 */
[----:B------:R-:W-:Y:S04]  /*8e80*/  STS.U8 [R24+UR6+0x600], R12 ;  /* 0x0006000c18007988 */ /* 0x000fe80008000006 */
[----:B------:R-:W-:Y:S04]  /*8e90*/  STS.U8 [R24+UR6+0x700], R13 ;  /* 0x0007000d18007988 */ /* 0x000fe80008000006 */
[----:B------:R-:W-:Y:S04]  /*8ea0*/  STS.U8 [R24+UR6+0x800], R19 ;  /* 0x0008001318007988 */ /* 0x000fe80008000006 */
[----:B------:R-:W-:Y:S04]  /*8eb0*/  STS.U8 [R24+UR6+0x900], R20 ;  /* 0x0009001418007988 */ /* 0x000fe80008000006 */
[----:B------:R-:W-:Y:S04]  /*8ec0*/  STS.U8 [R24+UR6+0xa00], R21 ;  /* 0x000a001518007988 */ /* 0x000fe80008000006 */
[----:B------:R0:W-:Y:S02]  /*8ed0*/  STS.U8 [R24+UR6+0xb00], R22 ;  /* 0x000b001618007988 */ /* 0x0001e40008000006 */
[----:B0-----:R-:W-:-:S02]  /*8ee0*/  PRMT R22, RZ, 0x7610, R22 ;  /* 0x00007610ff167816 */ /* 0x001fc40000000016 */
        /* <DEDUP_REMOVED lines=9> */
[----:B------:R-:W-:-:S06]  /*8f80*/  PRMT R167, RZ, 0x7610, R167 ;  /* 0x00007610ffa77816 */ /* 0x000fcc00000000a7 */
[----:B------:R0:W4:Y:S02]  /*8f90*/  @!P0 LDG.E.U8 R167, desc[UR12][R10.64] ;  /* 0x0000000c0aa78981 */ /* 0x000124000c1e1100 */
[----:B0-----:R-:W-:Y:S02]  /*8fa0*/  PRMT R11, RZ, 0x7610, R11 ;  /* 0x00007610ff0b7816 */ /* 0x001fe4000000000b */
[----:B---3--:R-:W-:-:S05]  /*8fb0*/  IADD3 R6, P1, R5, R4, RZ ;  /* 0x0000000405067210 */ /* 0x008fca0007f3e0ff */
[----:B--2---:R-:W-:-:S05]  /*8fc0*/  IMAD.X R7, R25, 0x1, R14, P1 ;  /* 0x0000000119077824 */ /* 0x004fca00008e060e */
[----:B------:R0:W2:Y:S02]  /*8fd0*/  @!P0 LDG.E.U8 R153, desc[UR12][R6.64] ;  /* 0x0000000c06998981 */ /* 0x0000a4000c1e1100 */
[----:B0-----:R-:W-:-:S05]  /*8fe0*/  IADD3 R6, P1, R5, R249, RZ ;  /* 0x000000f905067210 */ /* 0x001fca0007f3e0ff */
[----:B------:R-:W-:-:S05]  /*8ff0*/  IMAD.X R7, R25, 0x1, R2, P1 ;  /* 0x0000000119077824 */ /* 0x000fca00008e0602 */
[----:B------:R0:W3:Y:S02]  /*9000*/  @!P0 LDG.E.U8 R152, desc[UR12][R6.64] ;  /* 0x0000000c06988981 */ /* 0x0000e4000c1e1100 */
        /* <DEDUP_REMOVED lines=35> */
[----:B------:R0:W3:Y:S01]  /*9240*/  @!P0 LDG.E.U8 R11, desc[UR12][R6.64] ;  /* 0x0000000c060b8981 */ /* 0x0000e2000c1e1100 */
[----:B------:R-:W-:Y:S02]  /*9250*/  PRMT R10, RZ, 0x7610, R10 ;  /* 0x00007610ff0a7816 */ /* 0x000fe4000000000a */
[----:B0-----:R-:W-:Y:S01]  /*9260*/  IADD3 R6, P1, R5, R204, RZ ;  /* 0x000000cc05067210 */ /* 0x001fe20007f3e0ff */
[----:B------:R-:W-:Y:S01]  /*9270*/  STS.U8 [R24+UR6+0xc00], R168 ;  /* 0x000c00a818007988 */ /* 0x000fe20008000006 */
[----:B------:R-:W-:-:S03]  /*9280*/  PRMT R166, RZ, 0x7610, R166 ;  /* 0x00007610ffa67816 */ /* 0x000fc600000000a6 */
[----:B------:R-:W-:Y:S01]  /*9290*/  IMAD.X R7, R25, 0x1, R203, P1 ;  /* 0x0000000119077824 */ /* 0x000fe200008e06cb */
[----:B------:R-:W-:Y:S04]  /*92a0*/  STS.U8 [R24+UR6+0xd00], R170 ;  /* 0x000d00aa18007988 */ /* 0x000fe80008000006 */
[----:B------:R-:W-:Y:S04]  /*92b0*/  STS.U8 [R24+UR6+0xe00], R171 ;  /* 0x000e00ab18007988 */ /* 0x000fe80008000006 */
[----:B------:R0:W3:Y:S04]  /*92c0*/  @!P0 LDG.E.U8 R10, desc[UR12][R6.64] ;  /* 0x0000000c060a8981 */ /* 0x0000e8000c1e1100 */
[----:B------:R-:W-:Y:S04]  /*92d0*/  STS.U8 [R24+UR6+0xf00], R173 ;  /* 0x000f00ad18007988 */ /* 0x000fe80008000006 */
[----:B------:R-:W-:Y:S01]  /*92e0*/  STS.U8 [R24+UR6+0x1000], R174 ;  /* 0x001000ae18007988 */ /* 0x000fe20008000006 */
[----:B0-----:R-:W-:-:S03]  /*92f0*/  IADD3 R6, P1, R5, R200, RZ ;  /* 0x000000c805067210 */ /* 0x001fc60007f3e0ff */
[----:B------:R-:W-:Y:S04]  /*9300*/  STS.U8 [R24+UR6+0x1100], R176 ;  /* 0x001100b018007988 */ /* 0x000fe80008000006 */
[----:B------:R0:W2:Y:S01]  /*9310*/  @!P0 LDG.E.U8 R166, desc[UR12][R8.64] ;  /* 0x0000000c08a68981 */ /* 0x0000a2000c1e1100 */
[----:B------:R-:W-:-:S03]  /*9320*/  IMAD.X R7, R25, 0x1, R199, P1 ;  /* 0x0000000119077824 */ /* 0x000fc600008e06c7 */
[----:B------:R-:W-:Y:S04]  /*9330*/  STS.U8 [R24+UR6+0x1200], R177 ;  /* 0x001200b118007988 */ /* 0x000fe80008000006 */
[----:B------:R-:W-:Y:S01]  /*9340*/  STS.U8 [R24+UR6+0x1300], R179 ;  /* 0x001300b318007988 */ /* 0x000fe20008000006 */
[----:B0-----:R-:W-:-:S03]  /*9350*/  PRMT R9, RZ, 0x7610, R9 ;  /* 0x00007610ff097816 */ /* 0x001fc60000000009 */
[----:B------:R-:W-:Y:S04]  /*9360*/  STS.U8 [R24+UR6+0x1400], R180 ;  /* 0x001400b418007988 */ /* 0x000fe80008000006 */
[----:B------:R-:W-:Y:S04]  /*9370*/  STS.U8 [R24+UR6+0x1500], R182 ;  /* 0x001500b618007988 */ /* 0x000fe80008000006 */
[----:B------:R-:W-:Y:S04]  /*9380*/  STS.U8 [R24+UR6+0x1600], R183 ;  /* 0x001600b718007988 */ /* 0x000fe80008000006 */
[----:B------:R-:W-:Y:S04]  /*9390*/  STS.U8 [R24+UR6+0x1700], R185 ;  /* 0x001700b918007988 */ /* 0x000fe80008000006 */
[----:B------:R-:W-:Y:S04]  /*93a0*/  STS.U8 [R24+UR6+0x1800], R186 ;  /* 0x001800ba18007988 */ /* 0x000fe80008000006 */
[----:B------:R0:W3:Y:S04]  /*93b0*/  @!P0 LDG.E.U8 R9, desc[UR12][R6.64] ;  /* 0x0000000c06098981 */ /* 0x0000e8000c1e1100 */
[----:B------:R-:W-:Y:S04]  /*93c0*/  STS.U8 [R24+UR6+0x1900], R187 ;  /* 0x001900bb18007988 */ /* 0x000fe80008000006 */
[----:B------:R-:W-:Y:S01]  /*93d0*/  STS.U8 [R24+UR6+0x1a00], R184 ;  /* 0x001a00b818007988 */ /* 0x000fe20008000006 */
[----:B0-----:R-:W-:-:S03]  /*93e0*/  IADD3 R6, P1, R5, R196, RZ ;  /* 0x000000c405067210 */ /* 0x001fc60007f3e0ff */
[----:B------:R-:W-:Y:S04]  /*93f0*/  STS.U8 [R24+UR6+0x1b00], R181 ;  /* 0x001b00b518007988 */ /* 0x000fe80008000006 */
[----:B------:R-:W-:Y:S01]  /*9400*/  STS.U8 [R24+UR6+0x1c00], R178 ;  /* 0x001c00b218007988 */ /* 0x000fe20008000006 */
[----:B------:R-:W-:-:S03]  /*9410*/  IMAD.X R7, R25, 0x1, R195, P1 ;  /* 0x0000000119077824 */ /* 0x000fc600008e06c3 */
[----:B------:R-:W-:Y:S04]  /*9420*/  STS.U8 [R24+UR6+0x1d00], R175 ;  /* 0x001d00af18007988 */ /* 0x000fe80008000006 */
[----:B------:R-:W-:Y:S04]  /*9430*/  STS.U8 [R24+UR6+0x1e00], R172 ;  /* 0x001e00ac18007988 */ /* 0x000fe80008000006 */
[----:B------:R0:W-:Y:S01]  /*9440*/  STS.U8 [R24+UR6+0x1f00], R169 ;  /* 0x001f00a918007988 */ /* 0x0001e20008000006 */
[----:B------:R-:W-:-:S06]  /*9450*/  PRMT R8, RZ, 0x7610, R8 ;  /* 0x00007610ff087816 */ /* 0x000fcc0000000008 */
[----:B------:R-:W3:Y:S04]  /*9460*/  @!P0 LDG.E.U8 R8, desc[UR12][R6.64] ;  /* 0x0000000c06088981 */ /* 0x000ee8000c1e1100 */
[----:B0-----:R-:W3:Y:S04]  /*9470*/  LDL.LU.64 R24, [R1] ;  /* 0x0000000001187983 */ /* 0x001ee80000300a00 */
[----:B------:R-:W3:Y:S04]  /*9480*/  LDL.LU.64 R26, [R1+0x8] ;  /* 0x00000800011a7983 */ /* 0x000ee80000300a00 */
        /* <DEDUP_REMOVED lines=62> */
[----:B------:R-:W-:Y:S04]  /*9870*/  STS.U8 [R189+UR6+0x1f80], R188 ;  /* 0x001f80bcbd007988 */ /* 0x000fe80008000006 */
[----:B----4-:R-:W-:Y:S04]  /*9880*/  STS.U8 [R189+UR6+0x80], R167 ;  /* 0x000080a7bd007988 */ /* 0x010fe80008000006 */
[----:B--2---:R-:W-:Y:S04]  /*9890*/  STS.U8 [R189+UR6+0x180], R166 ;  /* 0x000180a6bd007988 */ /* 0x004fe80008000006 */
[----:B------:R-:W-:Y:S04]  /*98a0*/  STS.U8 [R189+UR6+0x280], R165 ;  /* 0x000280a5bd007988 */ /* 0x000fe80008000006 */
        /* <DEDUP_REMOVED lines=12> */
[----:B---3--:R-:W-:Y:S04]  /*9970*/  STS.U8 [R189+UR6+0xf80], R152 ;  /* 0x000f8098bd007988 */ /* 0x008fe80008000006 */
        /* <DEDUP_REMOVED lines=14> */
[----:B------:R-:W-:Y:S01]  /*9a60*/  STS.U8 [R189+UR6+0x1e80], R8 ;  /* 0x001e8008bd007988 */ /* 0x000fe20008000006 */
[----:B------:R0:W-:Y:S06]  /*9a70*/  MEMBAR.ALL.CTA ;  /* 0x0000000000007992 */ /* 0x0001ec0000008000 */
[----:B0-----:R-:W0:Y:S02]  /*9a80*/  FENCE.VIEW.ASYNC.S ;  /* 0x00000000000073c6 */ /* 0x001e240000000000 */
[----:B0-----:R-:W-:Y:S06]  /*9a90*/  BAR.SYNC.DEFER_BLOCKING 0x0 ;  /* 0x0000000000007b1d */ /* 0x001fec0000010000 */
[----:B------:R-:W-:Y:S01]  /*9aa0*/  UMOV UR16, UR4 ;  /* 0x0000000400107c82 */ /* 0x000fe20008000000 */
[----:B------:R-:W-:Y:S01]  /*9ab0*/  UMOV UR17, 0xc0000010 ;  /* 0xc000001000117882 */ /* 0x000fe20000000000 */
[----:B------:R-:W-:-:S06]  /*9ac0*/  WARPGROUP.ARRIVE ;  /* 0x00000000000079c5 */ /* 0x000fcc0000000000 */
[----:B------:R-:W-:Y:S03]  /*9ad0*/  QGMMA.64x256x32.F32.E5M2.E5M2 R24, gdesc[UR16], R24, gsb0 ;  /* 0x03e00000101879f3 */ /* 0x000fe60008003818 */
[----:B------:R-:W-:Y:S02]  /*9ae0*/  WARPGROUP.DEPBAR.LE gsb0, 0x0 ;  /* 0x00008000000079c5 */ /* 0x000fe40000010000 */
[----:B------:R-:W-:Y:S04]  /*9af0*/  STL.64 [R1], R24 ;  /* 0x0000001801007387 */ /* 0x000fe80000100a00 */
        /* <DEDUP_REMOVED lines=62> */
[----:B------:R0:W-:Y:S04]  /*9ee0*/  STL.64 [R1+0x1f8], R150 ;  /* 0x0001f89601007387 */ /* 0x0001e80000100a00 */
[----:B0-----:R-:W2:Y:S04]  /*9ef0*/  LDL.LU.64 R150, [R1+0x560] ;  /* 0x0005600001967983 */ /* 0x001ea80000300a00 */
[----:B------:R-:W2:Y:S04]  /*9f00*/  LDL.LU.64 R148, [R1+0x558] ;  /* 0x0005580001947983 */ /* 0x000ea80000300a00 */
        /* <DEDUP_REMOVED lines=62> */
[----:B------:R-:W3:Y:S01]  /*a2f0*/  LDL.LU R168, [R1+0x204] ;  /* 0x0002040001a87983 */ /* 0x000ee20000300800 */
[----:B------:R-:W-:-:S02]  /*a300*/  IADD3 R198, P1, R198, UR14, RZ ;  /* 0x0000000ec6c67c10 */ /* 0x000fc4000ff3e0ff */
[----:B------:R-:W-:Y:S01]  /*a310*/  IADD3 R200, P2, R200, UR14, RZ ;  /* 0x0000000ec8c87c10 */ /* 0x000fe2000ff5e0ff */
[----:B------:R-:W4:Y:S01]  /*a320*/  LDL.LU R180, [R1+0x214] ;  /* 0x0002140001b47983 */ /* 0x000f220000300800 */
[----:B------:R-:W-:Y:S02]  /*a330*/  IADD3.X R197, R197, UR15, RZ, P1, !PT ;  /* 0x0000000fc5c57c10 */ /* 0x000fe40008ffe4ff */
[----:B------:R-:W-:Y:S01]  /*a340*/  IADD3 R212, P1, R212, UR14, RZ ;  /* 0x0000000ed4d47c10 */ /* 0x000fe2000ff3e0ff */
[----:B------:R-:W2:Y:S01]  /*a350*/  LDL.LU R179, [R1+0x224] ;  /* 0x0002240001b37983 */ /* 0x000ea20000300800 */
[----:B------:R-:W-:Y:S02]  /*a360*/  IADD3.X R199, R199, UR15, RZ, P2, !PT ;  /* 0x0000000fc7c77c10 */ /* 0x000fe400097fe4ff */
[----:B------:R-:W-:Y:S01]  /*a370*/  IADD3 R214, P2, R214, UR14, RZ ;  /* 0x0000000ed6d67c10 */ /* 0x000fe2000ff5e0ff */
[----:B------:R-:W2:Y:S01]  /*a380*/  LDL.LU R187, [R1+0x22c] ;  /* 0x00022c0001bb7983 */ /* 0x000ea20000300800 */
[----:B------:R-:W-:-:S02]  /*a390*/  IADD3.X R211, R211, UR15, RZ, P1, !PT ;  /* 0x0000000fd3d37c10 */ /* 0x000fc40008ffe4ff */
[----:B------:R-:W-:Y:S01]  /*a3a0*/  IADD3 R226, P1, R226, UR14, RZ ;  /* 0x0000000ee2e27c10 */ /* 0x000fe2000ff3e0ff */
[----:B------:R-:W2:Y:S01]  /*a3b0*/  LDL.LU R6, [R1+0x234] ;  /* 0x0002340001067983 */ /* 0x000ea20000300800 */
        /* <DEDUP_REMOVED lines=10> */
[----:B------:R-:W-:Y:S01]  /*a460*/  IADD3.X R241, R241, UR15, RZ, P2, !PT ;  /* 0x0000000ff1f17c10 */ /* 0x000fe200097fe4ff */
[----:B------:R-:W2:Y:S01]  /*a470*/  LDL.LU R185, [R1+0x210] ;  /* 0x0002100001b97983 */ /* 0x000ea20000300800 */
[----:B------:R-:W-:-:S03]  /*a480*/  IADD3 R249, P2, R249, UR14, RZ ;  /* 0x0000000ef9f97c10 */ /* 0x000fc6000ff5e0ff */
[----:B------:R-:W2:Y:S04]  /*a490*/  LDL.LU R176, [R1+0x24c] ;  /* 0x00024c0001b07983 */ /* 0x000ea80000300800 */
[----:B------:R-:W2:Y:S04]  /*a4a0*/  LDL.LU R183, [R1+0x254] ;  /* 0x0002540001b77983 */ /* 0x000ea80000300800 */
[----:B------:R-:W2:Y:S04]  /*a4b0*/  LDL.LU R173, [R1+0x220] ;  /* 0x0002200001ad7983 */ /* 0x000ea80000300800 */
[----:B------:R-:W2:Y:S04]  /*a4c0*/  LDL.LU R174, [R1+0x25c] ;  /* 0x00025c0001ae7983 */ /* 0x000ea80000300800 */
[----:B------:R-:W2:Y:S01]  /*a4d0*/  LDL.LU R171, [R1+0x264] ;  /* 0x0002640001ab7983 */ /* 0x000ea20000300800 */
[----:B---3--:R-:W-:-:S05]  /*a4e0*/  IADD3 R168, P1, R168, UR14, RZ ;  /* 0x0000000ea8a87c10 */ /* 0x008fca000ff3e0ff */
[----:B------:R-:W-:Y:S04]  /*a4f0*/  STL [R1+0x204], R168 ;  /* 0x000204a801007387 */ /* 0x000fe80000100800 */
[----:B------:R0:W-:Y:S04]  /*a500*/  STL [R1+0x20c], R249 ;  /* 0x00020cf901007387 */ /* 0x0001e80000100800 */
[----:B0-----:R-:W3:Y:S01]  /*a510*/  LDL.LU R249, [R1+0x358] ;  /* 0x0003580001f97983 */ /* 0x001ee20000300800 */
[----:B------:R-:W-:Y:S02]  /*a520*/  IADD3 R204, P4, R204, UR14, RZ ;  /* 0x0000000ecccc7c10 */ /* 0x000fe4000ff9e0ff */
[----:B------:R-:W-:Y:S01]  /*a530*/  IADD3 R202, P3, R202, UR14, RZ ;  /* 0x0000000ecaca7c10 */ /* 0x000fe2000ff7e0ff */
[----:B------:R-:W3:Y:S01]  /*a540*/  LDL.LU R170, [R1+0x230] ;  /* 0x0002300001aa7983 */ /* 0x000ee20000300800 */
[----:B------:R-:W-:-:S02]  /*a550*/  IADD3 R192, P5, R192, UR14, RZ ;  /* 0x0000000ec0c07c10 */ /* 0x000fc4000ffbe0ff */
[----:B------:R-:W-:Y:S01]  /*a560*/  IADD3.X R203, R203, UR15, RZ, P4, !PT ;  /* 0x0000000fcbcb7c10 */ /* 0x000fe2000a7fe4ff */
[----:B------:R-:W3:Y:S01]  /*a570*/  LDL.LU R168, [R1+0x26c] ;  /* 0x00026c0001a87983 */ /* 0x000ee20000300800 */
[----:B------:R-:W-:Y:S02]  /*a580*/  IADD3 R194, P6, R194, UR14, RZ ;  /* 0x0000000ec2c27c10 */ /* 0x000fe4000ffde0ff */
[----:B------:R-:W-:Y:S02]  /*a590*/  IADD3.X R201, R201, UR15, RZ, P3, !PT ;  /* 0x0000000fc9c97c10 */ /* 0x000fe40009ffe4ff */
[----:B------:R-:W-:Y:S02]  /*a5a0*/  IADD3 R218, P4, R218, UR14, RZ ;  /* 0x0000000edada7c10 */ /* 0x000fe4000ff9e0ff */
[----:B------:R-:W-:Y:S02]  /*a5b0*/  IADD3 R196, P0, R196, UR14, RZ ;  /* 0x0000000ec4c47c10 */ /* 0x000fe4000ff1e0ff */
[----:B------:R-:W-:-:S02]  /*a5c0*/  IADD3 R216, P3, R216, UR14, RZ ;  /* 0x0000000ed8d87c10 */ /* 0x000fc4000ff7e0ff */
[----:B------:R-:W-:Y:S02]  /*a5d0*/  IADD3.X R191, R191, UR15, RZ, P5, !PT ;  /* 0x0000000fbfbf7c10 */ /* 0x000fe4000affe4ff */
[----:B------:R-:W-:Y:S02]  /*a5e0*/  IADD3 R206, P5, R206, UR14, RZ ;  /* 0x0000000ecece7c10 */ /* 0x000fe4000ffbe0ff */
[----:B------:R-:W-:Y:S02]  /*a5f0*/  IADD3.X R193, R193, UR15, RZ, P6, !PT ;  /* 0x0000000fc1c17c10 */ /* 0x000fe4000b7fe4ff */
[----:B------:R-:W-:Y:S02]  /*a600*/  IADD3.X R217, R217, UR15, RZ, P4, !PT ;  /* 0x0000000fd9d97c10 */ /* 0x000fe4000a7fe4ff */
[----:B------:R-:W-:Y:S02]  /*a610*/  IADD3 R208, P6, R208, UR14, RZ ;  /* 0x0000000ed0d07c10 */ /* 0x000fe4000ffde0ff */
[----:B------:R-:W-:-:S02]  /*a620*/  IADD3.X R195, R195, UR15, RZ, P0, !PT ;  /* 0x0000000fc3c37c10 */ /* 0x000fc400087fe4ff */
[----:B------:R-:W-:Y:S02]  /*a630*/  IADD3.X R215, R215, UR15, RZ, P3, !PT ;  /* 0x0000000fd7d77c10 */ /* 0x000fe40009ffe4ff */
[----:B------:R-:W-:Y:S02]  /*a640*/  IADD3 R232, P4, R232, UR14, RZ ;  /* 0x0000000ee8e87c10 */ /* 0x000fe4000ff9e0ff */
[----:B------:R-:W-:Y:S02]  /*a650*/  IADD3 R210, P0, R210, UR14, RZ ;  /* 0x0000000ed2d27c10 */ /* 0x000fe4000ff1e0ff */
[----:B------:R-:W-:Y:S02]  /*a660*/  IADD3 R230, P3, R230, UR14, RZ ;  /* 0x0000000ee6e67c10 */ /* 0x000fe4000ff7e0ff */
[----:B------:R-:W-:Y:S02]  /*a670*/  IADD3.X R205, R205, UR15, RZ, P5, !PT ;  /* 0x0000000fcdcd7c10 */ /* 0x000fe4000affe4ff */
[----:B------:R-:W-:-:S02]  /*a680*/  IADD3 R220, P5, R220, UR14, RZ ;  /* 0x0000000edcdc7c10 */ /* 0x000fc4000ffbe0ff */
[----:B------:R-:W-:Y:S02]  /*a690*/  IADD3.X R207, R207, UR15, RZ, P6, !PT ;  /* 0x0000000fcfcf7c10 */ /* 0x000fe4000b7fe4ff */
[----:B------:R-:W-:Y:S02]  /*a6a0*/  IADD3.X R231, R231, UR15, RZ, P4, !PT ;  /* 0x0000000fe7e77c10 */ /* 0x000fe4000a7fe4ff */
[----:B------:R-:W-:Y:S02]  /*a6b0*/  IADD3 R222, P6, R222, UR14, RZ ;  /* 0x0000000edede7c10 */ /* 0x000fe4000ffde0ff */
[----:B------:R-:W-:Y:S02]  /*a6c0*/  IADD3.X R209, R209, UR15, RZ, P0, !PT ;  /* 0x0000000fd1d17c10 */ /* 0x000fe400087fe4ff */
[----:B------:R-:W-:Y:S02]  /*a6d0*/  IADD3.X R229, R229, UR15, RZ, P3, !PT ;  /* 0x0000000fe5e57c10 */ /* 0x000fe40009ffe4ff */
[----:B------:R-:W-:-:S02]  /*a6e0*/  IADD3 R246, P4, R246, UR14, RZ ;  /* 0x0000000ef6f67c10 */ /* 0x000fc4000ff9e0ff */
[----:B------:R-:W-:Y:S02]  /*a6f0*/  IADD3 R224, P0, R224, UR14, RZ ;  /* 0x0000000ee0e07c10 */ /* 0x000fe4000ff1e0ff */
[----:B------:R-:W-:Y:S02]  /*a700*/  IADD3 R244, P3, R244, UR14, RZ ;  /* 0x0000000ef4f47c10 */ /* 0x000fe4000ff7e0ff */
[----:B------:R-:W-:Y:S02]  /*a710*/  IADD3.X R219, R219, UR15, RZ, P5, !PT ;  /* 0x0000000fdbdb7c10 */ /* 0x000fe4000affe4ff */
[----:B------:R-:W-:Y:S02]  /*a720*/  IADD3 R234, P5, R234, UR14, RZ ;  /* 0x0000000eeaea7c10 */ /* 0x000fe4000ffbe0ff */
[----:B------:R-:W-:Y:S02]  /*a730*/  IADD3.X R221, R221, UR15, RZ, P6, !PT ;  /* 0x0000000fdddd7c10 */ /* 0x000fe4000b7fe4ff */
[----:B------:R-:W-:-:S02]  /*a740*/  IADD3.X R245, R245, UR15, RZ, P4, !PT ;  /* 0x0000000ff5f57c10 */ /* 0x000fc4000a7fe4ff */
[----:B------:R-:W-:Y:S02]  /*a750*/  IADD3 R236, P6, R236, UR14, RZ ;  /* 0x0000000eecec7c10 */ /* 0x000fe4000ffde0ff */
[----:B------:R-:W-:Y:S02]  /*a760*/  IADD3.X R223, R223, UR15, RZ, P0, !PT ;  /* 0x0000000fdfdf7c10 */ /* 0x000fe400087fe4ff */
[----:B------:R-:W-:Y:S02]  /*a770*/  IADD3.X R243, R243, UR15, RZ, P3, !PT ;  /* 0x0000000ff3f37c10 */ /* 0x000fe40009ffe4ff */
[----:B------:R-:W-:Y:S02]  /*a780*/  IADD3 R4, P4, R4, UR14, RZ ;  /* 0x0000000e04047c10 */ /* 0x000fe4000ff9e0ff */
[----:B------:R-:W-:Y:S02]  /*a790*/  IADD3 R238, P0, R238, UR14, RZ ;  /* 0x0000000eeeee7c10 */ /* 0x000fe4000ff1e0ff */
[----:B----4-:R-:W-:-:S02]  /*a7a0*/  IADD3 R180, P3, R180, UR14, RZ ;  /* 0x0000000eb4b47c10 */ /* 0x010fc4000ff7e0ff */
[----:B------:R-:W-:Y:S02]  /*a7b0*/  IADD3.X R233, R233, UR15, RZ, P5, !PT ;  /* 0x0000000fe9e97c10 */ /* 0x000fe4000affe4ff */
[----:B------:R-:W-:Y:S01]  /*a7c0*/  IADD3 R248, P5, R248, UR14, RZ ;  /* 0x0000000ef8f87c10 */ /* 0x000fe2000ffbe0ff */
[----:B------:R0:W-:Y:S01]  /*a7d0*/  STL [R1+0x21c], R4 ;  /* 0x00021c0401007387 */ /* 0x0001e20000100800 */
[----:B------:R-:W-:Y:S02]  /*a7e0*/  IADD3.X R235, R235, UR15, RZ, P6, !PT ;  /* 0x0000000febeb7c10 */ /* 0x000fe4000b7fe4ff */
[----:B------:R-:W-:Y:S01]  /*a7f0*/  IADD3 R250, P6, R250, UR14, RZ ;  /* 0x0000000efafa7c10 */ /* 0x000fe2000ffde0ff */
[----:B------:R1:W-:Y:S01]  /*a800*/  STL [R1+0x214], R180 ;  /* 0x000214b401007387 */ /* 0x0003e20000100800 */
[----:B------:R-:W-:Y:S02]  /*a810*/  IADD3.X R237, R237, UR15, RZ, P0, !PT ;  /* 0x0000000feded7c10 */ /* 0x000fe400087fe4ff */
[----:B------:R-:W-:-:S02]  /*a820*/  IADD3 R252, P0, R252, UR14, RZ ;  /* 0x0000000efcfc7c10 */ /* 0x000fc4000ff1e0ff */
[----:B------:R-:W-:Y:S01]  /*a830*/  IADD3.X R247, R247, UR15, RZ, P5, !PT ;  /* 0x0000000ff7f77c10 */ /* 0x000fe2000affe4ff */
[----:B0-----:R-:W4:Y:S01]  /*a840*/  LDL.LU R4, [R1+0x354] ;  /* 0x0003540001047983 */ /* 0x001f220000300800 */
[----:B--2---:R-:W-:Y:S02]  /*a850*/  IADD3 R179, P5, R179, UR14, RZ ;  /* 0x0000000eb3b37c10 */ /* 0x004fe4000ffbe0ff */
[----:B------:R-:W-:Y:S01]  /*a860*/  IADD3.X R251, R251, UR15, RZ, P0, !PT ;  /* 0x0000000ffbfb7c10 */ /* 0x000fe200087fe4ff */
[----:B------:R-:W2:Y:S01]  /*a870*/  LDL.LU R182, [R1+0x274] ;  /* 0x0002740001b67983 */ /* 0x000ea20000300800 */
[----:B------:R-:W-:Y:S02]  /*a880*/  IADD3 R6, P0, R6, UR14, RZ ;  /* 0x0000000e06067c10 */ /* 0x000fe4000ff1e0ff */
[----:B------:R-:W-:Y:S01]  /*a890*/  IADD3.X R2, R2, UR15, RZ, P2, !PT ;  /* 0x0000000f02027c10 */ /* 0x000fe200097fe4ff */
[----:B-1----:R-:W2:Y:S01]  /*a8a0*/  LDL.LU R180, [R1+0x240] ;  /* 0x0002400001b47983 */ /* 0x002ea20000300800 */
[----:B------:R-:W-:-:S03]  /*a8b0*/  IADD3.X R7, R7, UR15, RZ, P1, !PT ;  /* 0x0000000f07077c10 */ /* 0x000fc60008ffe4ff */
[----:B------:R0:W-:Y:S01]  /*a8c0*/  STL [R1+0x224], R179 ;  /* 0x000224b301007387 */ /* 0x0001e20000100800 */
[----:B------:R-:W-:Y:S02]  /*a8d0*/  IADD3 R177, P1, R177, UR14, RZ ;  /* 0x0000000eb1b17c10 */ /* 0x000fe4000ff3e0ff */
[----:B------:R-:W-:Y:S01]  /*a8e0*/  IADD3.X R185, R185, UR15, RZ, P3, !PT ;  /* 0x0000000fb9b97c10 */ /* 0x000fe20009ffe4ff */
[----:B0-----:R-:W2:Y:S01]  /*a8f0*/  LDL.LU R179, [R1+0x27c] ;  /* 0x00027c0001b37983 */ /* 0x001ea20000300800 */
[----:B------:R-:W-:Y:S02]  /*a900*/  IADD3 R176, P3, R176, UR14, RZ ;  /* 0x0000000eb0b07c10 */ /* 0x000fe4000ff7e0ff */
[----:B------:R-:W-:Y:S02]  /*a910*/  IADD3 R186, P2, R186, UR14, RZ ;  /* 0x0000000ebaba7c10 */ /* 0x000fe4000ff5e0ff */
[----:B------:R-:W-:Y:S02]  /*a920*/  IADD3.X R14, R14, UR15, RZ, P4, !PT ;  /* 0x0000000f0e0e7c10 */ /* 0x000fe4000a7fe4ff */
[----:B------:R-:W-:-:S02]  /*a930*/  IADD3.X R173, R173, UR15, RZ, P5, !PT ;  /* 0x0000000fadad7c10 */ /* 0x000fc4000affe4ff */
[----:B------:R-:W-:Y:S02]  /*a940*/  IADD3 R183, P4, R183, UR14, RZ ;  /* 0x0000000eb7b77c10 */ /* 0x000fe4000ff9e0ff */
[----:B------:R-:W-:Y:S02]  /*a950*/  IADD3 R174, P5, R174, UR14, RZ ;  /* 0x0000000eaeae7c10 */ /* 0x000fe4000ffbe0ff */
[----:B---3--:R-:W-:Y:S02]  /*a960*/  IADD3.X R249, R249, UR15, RZ, P6, !PT ;  /* 0x0000000ff9f97c10 */ /* 0x008fe4000b7fe4ff */
[----:B------:R-:W-:-:S05]  /*a970*/  IADD3 R187, P6, R187, UR14, RZ ;  /* 0x0000000ebbbb7c10 */ /* 0x000fca000ffde0ff */
[----:B------:R-:W-:Y:S04]  /*a980*/  STL [R1+0x22c], R187 ;  /* 0x00022cbb01007387 */ /* 0x000fe80000100800 */
[----:B------:R-:W-:Y:S04]  /*a990*/  STL [R1+0x234], R6 ;  /* 0x0002340601007387 */ /* 0x000fe80000100800 */
[----:B------:R0:W-:Y:S04]  /*a9a0*/  STL [R1+0x208], R2 ;  /* 0x0002080201007387 */ /* 0x0001e80000100800 */
[----:B------:R-:W-:Y:S04]  /*a9b0*/  STL [R1+0x200], R7 ;  /* 0x0002000701007387 */ /* 0x000fe80000100800 */
[----:B0-----:R-:W3:Y:S04]  /*a9c0*/  LDL.LU R2, [R1+0x350] ;  /* 0x0003500001027983 */ /* 0x001ee80000300800 */
[----:B------:R0:W-:Y:S01]  /*a9d0*/  STL [R1+0x23c], R177 ;  /* 0x00023cb101007387 */ /* 0x0001e20000100800 */
[----:B------:R-:W-:-:S03]  /*a9e0*/  IADD3.X R3, R3, UR15, RZ, P6, !PT ;  /* 0x0000000f03037c10 */ /* 0x000fc6000b7fe4ff */
[----:B0-----:R-:W3:Y:S04]  /*a9f0*/  LDL.LU R177, [R1+0x284] ;  /* 0x0002840001b17983 */ /* 0x001ee80000300800 */
[----:B------:R0:W-:Y:S04]  /*aa00*/  STL [R1+0x24c], R176 ;  /* 0x00024cb001007387 */ /* 0x0001e80000100800 */
[----:B------:R-:W-:Y:S04]  /*aa10*/  STL [R1+0x244], R186 ;  /* 0x000244ba01007387 */ /* 0x000fe80000100800 */
[----:B0-----:R-:W3:Y:S04]  /*aa20*/  LDL.LU R176, [R1+0x250] ;  /* 0x0002500001b07983 */ /* 0x001ee80000300800 */
[----:B------:R-:W-:Y:S04]  /*aa30*/  STL [R1+0x210], R185 ;  /* 0x000210b901007387 */ /* 0x000fe80000100800 */
[----:B------:R0:W-:Y:S01]  /*aa40*/  STL [R1+0x218], R14 ;  /* 0x0002180e01007387 */ /* 0x0001e20000100800 */
[----:B------:R-:W-:-:S03]  /*aa50*/  IADD3 R171, P6, R171, UR14, RZ ;  /* 0x0000000eabab7c10 */ /* 0x000fc6000ffde0ff */
[----:B0-----:R-:W3:Y:S04]  /*aa60*/  LDL.LU R14, [R1+0x34c] ;  /* 0x00034c00010e7983 */ /* 0x001ee80000300800 */
[----:B------:R0:W-:Y:S04]  /*aa70*/  STL [R1+0x220], R173 ;  /* 0x000220ad01007387 */ /* 0x0001e80000100800 */
[----:B0-----:R-:W3:Y:S04]  /*aa80*/  LDL.LU R173, [R1+0x28c] ;  /* 0x00028c0001ad7983 */ /* 0x001ee80000300800 */
[----:B------:R-:W-:Y:S04]  /*aa90*/  STL [R1+0x254], R183 ;  /* 0x000254b701007387 */ /* 0x000fe80000100800 */
[----:B------:R0:W-:Y:S04]  /*aaa0*/  STL [R1+0x228], R3 ;  /* 0x0002280301007387 */ /* 0x0001e80000100800 */
[----:B0-----:R-:W3:Y:S04]  /*aab0*/  LDL.LU R3, [R1+0x348] ;  /* 0x0003480001037983 */ /* 0x001ee80000300800 */
[----:B------:R0:W-:Y:S04]  /*aac0*/  STL [R1+0x25c], R174 ;  /* 0x00025cae01007387 */ /* 0x0001e80000100800 */
[----:B0-----:R-:W3:Y:S04]  /*aad0*/  LDL.LU R174, [R1+0x294] ;  /* 0x0002940001ae7983 */ /* 0x001ee80000300800 */
[----:B------:R0:W-:Y:S04]  /*aae0*/  STL [R1+0x264], R171 ;  /* 0x000264ab01007387 */ /* 0x0001e80000100800 */
[----:B0-----:R-:W3:Y:S01]  /*aaf0*/  LDL.LU R171, [R1+0x260] ;  /* 0x0002600001ab7983 */ /* 0x001ee20000300800 */
[----:B------:R-:W-:-:S02]  /*ab00*/  IADD3.X R170, R170, UR15, RZ, P0, !PT ;  /* 0x0000000faaaa7c10 */ /* 0x000fc400087fe4ff */
[----:B----4-:R-:W-:Y:S01]  /*ab10*/  IADD3.X R4, R4, UR15, RZ, P1, !PT ;  /* 0x0000000f04047c10 */ /* 0x010fe20008ffe4ff */
[----:B------:R-:W4:Y:S01]  /*ab20*/  LDL.LU R175, [R1+0x29c] ;  /* 0x00029c0001af7983 */ /* 0x000f220000300800 */
[----:B------:R-:W-:-:S03]  /*ab30*/  IADD3 R168, P0, R168, UR14, RZ ;  /* 0x0000000ea8a87c10 */ /* 0x000fc6000ff1e0ff */
[----:B------:R-:W-:Y:S01]  /*ab40*/  STL [R1+0x230], R170 ;  /* 0x000230aa01007387 */ /* 0x000fe20000100800 */
[----:B--2---:R-:W-:-:S03]  /*ab50*/  IADD3 R182, P1, R182, UR14, RZ ;  /* 0x0000000eb6b67c10 */ /* 0x004fc6000ff3e0ff */
[----:B------:R0:W-:Y:S01]  /*ab60*/  STL [R1+0x238], R4 ;  /* 0x0002380401007387 */ /* 0x0001e20000100800 */
[----:B------:R-:W-:-:S03]  /*ab70*/  IADD3.X R180, R180, UR15, RZ, P2, !PT ;  /* 0x0000000fb4b47c10 */ /* 0x000fc600097fe4ff */
[----:B------:R1:W-:Y:S01]  /*ab80*/  STL [R1+0x26c], R168 ;  /* 0x00026ca801007387 */ /* 0x0003e20000100800 */
[----:B------:R-:W-:-:S03]  /*ab90*/  IADD3 R179, P2, R179, UR14, RZ ;  /* 0x0000000eb3b37c10 */ /* 0x000fc6000ff5e0ff */
[----:B0-----:R-:W2:Y:S04]  /*aba0*/  LDL.LU R4, [R1+0x344] ;  /* 0x0003440001047983 */ /* 0x001ea80000300800 */
[----:B------:R-:W2:Y:S04]  /*abb0*/  LDL.LU R170, [R1+0x2a4] ;  /* 0x0002a40001aa7983 */ /* 0x000ea80000300800 */
[----:B-1----:R-:W2:Y:S04]  /*abc0*/  LDL.LU R168, [R1+0x270] ;  /* 0x0002700001a87983 */ /* 0x002ea80000300800 */
[----:B------:R-:W2:Y:S04]  /*abd0*/  LDL.LU R178, [R1+0x2ac] ;  /* 0x0002ac0001b27983 */ /* 0x000ea80000300800 */
[----:B------:R-:W-:Y:S04]  /*abe0*/  STL [R1+0x274], R182 ;  /* 0x000274b601007387 */ /* 0x000fe80000100800 */
[----:B------:R-:W2:Y:S04]  /*abf0*/  LDL.LU R181, [R1+0x2b4] ;  /* 0x0002b40001b57983 */ /* 0x000ea80000300800 */
[----:B------:R-:W-:Y:S04]  /*ac00*/  STL [R1+0x240], R180 ;  /* 0x000240b401007387 */ /* 0x000fe80000100800 */
[----:B------:R-:W2:Y:S04]  /*ac10*/  LDL.LU R184, [R1+0x280] ;  /* 0x0002800001b87983 */ /* 0x000ea80000300800 */
[----:B------:R-:W2:Y:S04]  /*ac20*/  LDL.LU R187, [R1+0x2bc] ;  /* 0x0002bc0001bb7983 */ /* 0x000ea80000300800 */
[----:B------:R-:W-:Y:S01]  /*ac30*/  STL [R1+0x27c], R179 ;  /* 0x00027cb301007387 */ /* 0x000fe20000100800 */
[----:B---3--:R-:W-:-:S05]  /*ac40*/  IADD3.X R2, R2, UR15, RZ, P3, !PT ;  /* 0x0000000f02027c10 */ /* 0x008fca0009ffe4ff */
[----:B------:R0:W-:Y:S04]  /*ac50*/  STL [R1+0x248], R2 ;  /* 0x0002480201007387 */ /* 0x0001e80000100800 */
[----:B0-----:R-:W3:Y:S01]  /*ac60*/  LDL.LU R2, [R1+0x340] ;  /* 0x0003400001027983 */ /* 0x001ee20000300800 */
[----:B------:R-:W-:-:S03]  /*ac70*/  IADD3 R177, P3, R177, UR14, RZ ;  /* 0x0000000eb1b17c10 */ /* 0x000fc6000ff7e0ff */
[----:B------:R-:W3:Y:S04]  /*ac80*/  LDL.LU R6, [R1+0x2c4] ;  /* 0x0002c40001067983 */ /* 0x000ee80000300800 */
[----:B------:R-:W3:Y:S04]  /*ac90*/  LDL.LU R7, [R1+0x290] ;  /* 0x0002900001077983 */ /* 0x000ee80000300800 */
[----:B------:R-:W3:Y:S01]  /*aca0*/  LDL.LU R186, [R1+0x2cc] ;  /* 0x0002cc0001ba7983 */ /* 0x000ee20000300800 */
[----:B------:R-:W-:-:S03]  /*acb0*/  IADD3.X R176, R176, UR15, RZ, P4, !PT ;  /* 0x0000000fb0b07c10 */ /* 0x000fc6000a7fe4ff */
[----:B------:R-:W3:Y:S04]  /*acc0*/  LDL.LU R185, [R1+0x2d4] ;  /* 0x0002d40001b97983 */ /* 0x000ee80000300800 */
[----:B------:R-:W3:Y:S04]  /*acd0*/  LDL.LU R183, [R1+0x2a0] ;  /* 0x0002a00001b77983 */ /* 0x000ee80000300800 */
[----:B------:R-:W3:Y:S04]  /*ace0*/  LDL.LU R182, [R1+0x2dc] ;  /* 0x0002dc0001b67983 */ /* 0x000ee80000300800 */
[----:B------:R0:W-:Y:S04]  /*acf0*/  STL [R1+0x284], R177 ;  /* 0x000284b101007387 */ /* 0x0001e80000100800 */
[----:B------:R-:W3:Y:S01]  /*ad00*/  LDL.LU R180, [R1+0x2e4] ;  /* 0x0002e40001b47983 */ /* 0x000ee20000300800 */
[----:B------:R-:W-:-:S03]  /*ad10*/  IADD3.X R14, R14, UR15, RZ, P5, !PT ;  /* 0x0000000f0e0e7c10 */ /* 0x000fc6000affe4ff */
[----:B------:R-:W3:Y:S04]  /*ad20*/  LDL.LU R179, [R1+0x2b0] ;  /* 0x0002b00001b37983 */ /* 0x000ee80000300800 */
[----:B0-----:R-:W3:Y:S01]  /*ad30*/  LDL.LU R177, [R1+0x2ec] ;  /* 0x0002ec0001b17983 */ /* 0x001ee20000300800 */
[----:B------:R-:W-:-:S03]  /*ad40*/  IADD3 R173, P4, R173, UR14, RZ ;  /* 0x0000000eadad7c10 */ /* 0x000fc6000ff9e0ff */
[----:B------:R0:W-:Y:S04]  /*ad50*/  STL [R1+0x250], R176 ;  /* 0x000250b001007387 */ /* 0x0001e80000100800 */
[----:B0-----:R-:W3:Y:S04]  /*ad60*/  LDL.LU R176, [R1+0x2f4] ;  /* 0x0002f40001b07983 */ /* 0x001ee80000300800 */
[----:B------:R0:W-:Y:S01]  /*ad70*/  STL [R1+0x28c], R173 ;  /* 0x00028cad01007387 */ /* 0x0001e20000100800 */
[----:B------:R-:W-:-:S03]  /*ad80*/  IADD3.X R3, R3, UR15, RZ, P0, !PT ;  /* 0x0000000f03037c10 */ /* 0x000fc600087fe4ff */
[----:B0-----:R-:W3:Y:S04]  /*ad90*/  LDL.LU R173, [R1+0x2c0] ;  /* 0x0002c00001ad7983 */ /* 0x001ee80000300800 */
[----:B------:R0:W-:Y:S01]  /*ada0*/  STL [R1+0x258], R14 ;  /* 0x0002580e01007387 */ /* 0x0001e20000100800 */
[----:B------:R-:W-:-:S03]  /*adb0*/  IADD3 R174, P5, R174, UR14, RZ ;  /* 0x0000000eaeae7c10 */ /* 0x000fc6000ffbe0ff */
[----:B0-----:R-:W3:Y:S04]  /*adc0*/  LDL.LU R14, [R1+0x33c] ;  /* 0x00033c00010e7983 */ /* 0x001ee80000300800 */
[----:B------:R0:W-:Y:S01]  /*add0*/  STL [R1+0x294], R174 ;  /* 0x000294ae01007387 */ /* 0x0001e20000100800 */
[----:B------:R-:W-:-:S03]  /*ade0*/  IADD3.X R171, R171, UR15, RZ, P6, !PT ;  /* 0x0000000fabab7c10 */ /* 0x000fc6000b7fe4ff */
[----:B0-----:R-:W3:Y:S04]  /*adf0*/  LDL.LU R174, [R1+0x304] ;  /* 0x0003040001ae7983 */ /* 0x001ee80000300800 */
[----:B------:R0:W-:Y:S04]  /*ae00*/  STL [R1+0x260], R171 ;  /* 0x000260ab01007387 */ /* 0x0001e80000100800 */
[----:B0-----:R-:W3:Y:S04]  /*ae10*/  LDL.LU R171, [R1+0x2d0] ;  /* 0x0002d00001ab7983 */ /* 0x001ee80000300800 */
[----:B------:R0:W-:Y:S04]  /*ae20*/  STL [R1+0x268], R3 ;  /* 0x0002680301007387 */ /* 0x0001e80000100800 */
[----:B0-----:R-:W3:Y:S01]  /*ae30*/  LDL.LU R3, [R1+0x338] ;  /* 0x0003380001037983 */ /* 0x001ee20000300800 */
[----:B----4-:R-:W-:-:S02]  /*ae40*/  IADD3 R175, P6, R175, UR14, RZ ;  /* 0x0000000eafaf7c10 */ /* 0x010fc4000ffde0ff */
[----:B--2---:R-:W-:Y:S02]  /*ae50*/  IADD3 R170, P0, R170, UR14, RZ ;  /* 0x0000000eaaaa7c10 */ /* 0x004fe4000ff1e0ff */
[----:B------:R-:W-:Y:S01]  /*ae60*/  IADD3.X R168, R168, UR15, RZ, P1, !PT ;  /* 0x0000000fa8a87c10 */ /* 0x000fe20008ffe4ff */
[----:B------:R-:W-:Y:S01]  /*ae70*/  STL [R1+0x29c], R175 ;  /* 0x00029caf01007387 */ /* 0x000fe20000100800 */
[----:B------:R-:W-:Y:S02]  /*ae80*/  IADD3.X R4, R4, UR15, RZ, P2, !PT ;  /* 0x0000000f04047c10 */ /* 0x000fe400097fe4ff */
[----:B------:R-:W-:Y:S01]  /*ae90*/  IADD3 R178, P1, R178, UR14, RZ ;  /* 0x0000000eb2b27c10 */ /* 0x000fe2000ff3e0ff */
[----:B------:R0:W-:Y:S01]  /*aea0*/  STL [R1+0x2a4], R170 ;  /* 0x0002a4aa01007387 */ /* 0x0001e20000100800 */
[----:B------:R-:W-:Y:S02]  /*aeb0*/  IADD3 R181, P2, R181, UR14, RZ ;  /* 0x0000000eb5b57c10 */ /* 0x000fe4000ff5e0ff */
[----:B------:R-:W-:Y:S01]  /*aec0*/  IADD3.X R184, R184, UR15, RZ, P3, !PT ;  /* 0x0000000fb8b87c10 */ /* 0x000fe20009ffe4ff */
[----:B0-----:R-:W2:Y:S04]  /*aed0*/  LDL.LU R170, [R1+0x2e8] ;  /* 0x0002e80001aa7983 */ /* 0x001ea80000300800 */
[----:B------:R0:W-:Y:S01]  /*aee0*/  STL [R1+0x270], R168 ;  /* 0x000270a801007387 */ /* 0x0001e20000100800 */
[----:B------:R-:W-:-:S03]  /*aef0*/  IADD3 R187, P3, R187, UR14, RZ ;  /* 0x0000000ebbbb7c10 */ /* 0x000fc6000ff7e0ff */
[----:B0-----:R-:W4:Y:S04]  /*af00*/  LDL.LU R168, [R1+0x2f0] ;  /* 0x0002f00001a87983 */ /* 0x001f280000300800 */
[----:B------:R0:W-:Y:S04]  /*af10*/  STL [R1+0x278], R4 ;  /* 0x0002780401007387 */ /* 0x0001e80000100800 */
[----:B0-----:R-:W2:Y:S04]  /*af20*/  LDL.LU R4, [R1+0x334] ;  /* 0x0003340001047983 */ /* 0x001ea80000300800 */
[----:B------:R-:W-:Y:S04]  /*af30*/  STL [R1+0x2ac], R178 ;  /* 0x0002acb201007387 */ /* 0x000fe80000100800 */
[----:B------:R-:W-:Y:S01]  /*af40*/  STL [R1+0x2b4], R181 ;  /* 0x0002b4b501007387 */ /* 0x000fe20000100800 */
[----:B---3--:R-:W-:-:S02]  /*af50*/  IADD3.X R2, R2, UR15, RZ, P4, !PT ;  /* 0x0000000f02027c10 */ /* 0x008fc4000a7fe4ff */
[----:B------:R-:W-:-:S03]  /*af60*/  IADD3 R6, P4, R6, UR14, RZ ;  /* 0x0000000e06067c10 */ /* 0x000fc6000ff9e0ff */
[----:B------:R0:W-:Y:S01]  /*af70*/  STL [R1+0x288], R2 ;  /* 0x0002880201007387 */ /* 0x0001e20000100800 */
[----:B------:R-:W-:-:S03]  /*af80*/  IADD3.X R7, R7, UR15, RZ, P5, !PT ;  /* 0x0000000f07077c10 */ /* 0x000fc6000affe4ff */
[----:B------:R-:W-:Y:S01]  /*af90*/  STL [R1+0x280], R184 ;  /* 0x000280b801007387 */ /* 0x000fe20000100800 */
[----:B------:R-:W-:-:S03]  /*afa0*/  IADD3 R186, P5, R186, UR14, RZ ;  /* 0x0000000ebaba7c10 */ /* 0x000fc6000ffbe0ff */
[----:B0-----:R-:W3:Y:S04]  /*afb0*/  LDL.LU R2, [R1+0x330] ;  /* 0x0003300001027983 */ /* 0x001ee80000300800 */
[----:B------:R-:W-:Y:S01]  /*afc0*/  STL [R1+0x2bc], R187 ;  /* 0x0002bcbb01007387 */ /* 0x000fe20000100800 */
[----:B------:R-:W-:-:S03]  /*afd0*/  IADD3.X R183, R183, UR15, RZ, P0, !PT ;  /* 0x0000000fb7b77c10 */ /* 0x000fc600087fe4ff */
[----:B------:R-:W-:Y:S01]  /*afe0*/  STL [R1+0x2c4], R6 ;  /* 0x0002c40601007387 */ /* 0x000fe20000100800 */
[----:B------:R-:W-:Y:S02]  /*aff0*/  IADD3.X R14, R14, UR15, RZ, P6, !PT ;  /* 0x0000000f0e0e7c10 */ /* 0x000fe4000b7fe4ff */
[----:B------:R-:W-:-:S03]  /*b000*/  IADD3 R185, P6, R185, UR14, RZ ;  /* 0x0000000eb9b97c10 */ /* 0x000fc6000ffde0ff */
[----:B------:R0:W-:Y:S04]  /*b010*/  STL [R1+0x298], R14 ;  /* 0x0002980e01007387 */ /* 0x0001e80000100800 */
[----:B------:R-:W-:Y:S04]  /*b020*/  STL [R1+0x290], R7 ;  /* 0x0002900701007387 */ /* 0x000fe80000100800 */
[----:B0-----:R-:W4:Y:S04]  /*b030*/  LDL.LU R14, [R1+0x32c] ;  /* 0x00032c00010e7983 */ /* 0x001f280000300800 */
[----:B------:R-:W-:Y:S04]  /*b040*/  STL [R1+0x2cc], R186 ;  /* 0x0002ccba01007387 */ /* 0x000fe80000100800 */
[----:B------:R-:W-:Y:S01]  /*b050*/  STL [R1+0x2d4], R185 ;  /* 0x0002d4b901007387 */ /* 0x000fe20000100800 */
[----:B------:R-:W-:-:S05]  /*b060*/  IADD3.X R3, R3, UR15, RZ, P1, !PT ;  /* 0x0000000f03037c10 */ /* 0x000fca0008ffe4ff */
[----:B------:R0:W-:Y:S04]  /*b070*/  STL [R1+0x2a8], R3 ;  /* 0x0002a80301007387 */ /* 0x0001e80000100800 */
[----:B------:R-:W-:Y:S04]  /*b080*/  STL [R1+0x2a0], R183 ;  /* 0x0002a0b701007387 */ /* 0x000fe80000100800 */
[----:B0-----:R-:W4:Y:S01]  /*b090*/  LDL.LU R3, [R1+0x328] ;  /* 0x0003280001037983 */ /* 0x001f220000300800 */
[----:B------:R-:W-:Y:S02]  /*b0a0*/  IADD3 R182, P0, R182, UR14, RZ ;  /* 0x0000000eb6b67c10 */ /* 0x000fe4000ff1e0ff */
[----:B------:R-:W-:-:S02]  /*b0b0*/  IADD3 R180, P1, R180, UR14, RZ ;  /* 0x0000000eb4b47c10 */ /* 0x000fc4000ff3e0ff */
[----:B------:R-:W-:Y:S01]  /*b0c0*/  IADD3.X R179, R179, UR15, RZ, P2, !PT ;  /* 0x0000000fb3b37c10 */ /* 0x000fe200097fe4ff */
[----:B------:R-:W-:Y:S01]  /*b0d0*/  STL [R1+0x2dc], R182 ;  /* 0x0002dcb601007387 */ /* 0x000fe20000100800 */
[----:B------:R-:W-:Y:S02]  /*b0e0*/  IADD3 R177, P2, R177, UR14, RZ ;  /* 0x0000000eb1b17c10 */ /* 0x000fe4000ff5e0ff */
[----:B------:R-:W-:Y:S01]  /*b0f0*/  IADD3.X R173, R173, UR15, RZ, P4, !PT ;  /* 0x0000000fadad7c10 */ /* 0x000fe2000a7fe4ff */
[----:B------:R-:W-:Y:S01]  /*b100*/  STL [R1+0x2e4], R180 ;  /* 0x0002e4b401007387 */ /* 0x000fe20000100800 */
[----:B--2---:R-:W-:Y:S02]  /*b110*/  IADD3.X R4, R4, UR15, RZ, P3, !PT ;  /* 0x0000000f04047c10 */ /* 0x004fe40009ffe4ff */
[----:B------:R-:W-:-:S03]  /*b120*/  IADD3 R176, P3, R176, UR14, RZ ;  /* 0x0000000eb0b07c10 */ /* 0x000fc6000ff7e0ff */
[----:B------:R0:W-:Y:S04]  /*b130*/  STL [R1+0x2b8], R4 ;  /* 0x0002b80401007387 */ /* 0x0001e80000100800 */
[----:B------:R-:W-:Y:S04]  /*b140*/  STL [R1+0x2b0], R179 ;  /* 0x0002b0b301007387 */ /* 0x000fe80000100800 */
[----:B0-----:R-:W2:Y:S04]  /*b150*/  LDL.LU R4, [R1+0x324] ;  /* 0x0003240001047983 */ /* 0x001ea80000300800 */
[----:B------:R-:W-:Y:S04]  /*b160*/  STL [R1+0x2ec], R177 ;  /* 0x0002ecb101007387 */ /* 0x000fe80000100800 */
[----:B------:R0:W-:Y:S04]  /*b170*/  STL [R1+0x2c0], R173 ;  /* 0x0002c0ad01007387 */ /* 0x0001e80000100800 */
[----:B------:R-:W-:Y:S01]  /*b180*/  STL [R1+0x2f4], R176 ;  /* 0x0002f4b001007387 */ /* 0x000fe20000100800 */
[----:B---3--:R-:W-:Y:S01]  /*b190*/  IADD3.X R2, R2, UR15, RZ, P5, !PT ;  /* 0x0000000f02027c10 */ /* 0x008fe2000affe4ff */
[----:B------:R-:W-:Y:S01]  /*b1a0*/  WARPGROUP.ARRIVE ;  /* 0x00000000000079c5 */ /* 0x000fe20000000000 */
[----:B----4-:R-:W-:Y:S01]  /*b1b0*/  IADD3 R3, P4, R3, UR14, RZ ;  /* 0x0000000e03037c10 */ /* 0x010fe2000ff9e0ff */
[----:B------:R-:W-:Y:S01]  /*b1c0*/  UMOV UR10, UR18 ;  /* 0x00000012000a7c82 */ /* 0x000fe20008000000 */
[----:B------:R-:W-:Y:S01]  /*b1d0*/  IADD3.X R14, R14, UR15, RZ, P0, !PT ;  /* 0x0000000f0e0e7c10 */ /* 0x000fe200087fe4ff */
[----:B------:R-:W-:Y:S01]  /*b1e0*/  UMOV UR11, UR19 ;  /* 0x00000013000b7c82 */ /* 0x000fe20008000000 */
[----:B------:R-:W-:Y:S01]  /*b1f0*/  IADD3.X R171, R171, UR15, RZ, P6, !PT ;  /* 0x0000000fabab7c10 */ /* 0x000fe2000b7fe4ff */
[----:B------:R1:W-:Y:S01]  /*b200*/  STL [R1+0x2fc], R3 ;  /* 0x0002fc0301007387 */ /* 0x0003e20000100800 */
[----:B------:R-:W-:Y:S01]  /*b210*/  IADD3 R174, P5, R174, UR14, RZ ;  /* 0x0000000eaeae7c10 */ /* 0x000fe2000ffbe0ff */
[----:B------:R-:W-:Y:S01]  /*b220*/  QGMMA.64x256x32.F32.E5M2.E5M2 R24, gdesc[UR8], R24, gsb0 ;  /* 0x03e00000081879f3 */ /* 0x000fe20008003818 */
[----:B------:R-:W-:Y:S01]  /*b230*/  IADD3.X R170, R170, UR15, RZ, P2, !PT ;  /* 0x0000000faaaa7c10 */ /* 0x000fe200097fe4ff */
[----:B0-----:R-:W0:Y:S01]  /*b240*/  LDC R173, c[0x0][0x238] ;  /* 0x00008e00ffad7b82 */ /* 0x001e220000000800 */
[----:B-1----:R-:W3:Y:S04]  /*b250*/  LDL.LU R3, [R1+0x320] ;  /* 0x0003200001037983 */ /* 0x002ee80000300800 */
[----:B------:R1:W-:Y:S04]  /*b260*/  STL [R1+0x2c8], R2 ;  /* 0x0002c80201007387 */ /* 0x0003e80000100800 */
[----:B-1----:R-:W4:Y:S04]  /*b270*/  LDL.LU R2, [R1+0x31c] ;  /* 0x00031c0001027983 */ /* 0x002f280000300800 */
[----:B------:R-:W-:Y:S04]  /*b280*/  STL [R1+0x304], R174 ;  /* 0x000304ae01007387 */ /* 0x000fe80000100800 */
[----:B------:R1:W-:Y:S04]  /*b290*/  STL [R1+0x2d8], R14 ;  /* 0x0002d80e01007387 */ /* 0x0003e80000100800 */
[----:B------:R-:W-:Y:S04]  /*b2a0*/  STL [R1+0x2d0], R171 ;  /* 0x0002d0ab01007387 */ /* 0x000fe80000100800 */
[----:B-1----:R-:W3:Y:S01]  /*b2b0*/  LDL.LU R14, [R1+0x318] ;  /* 0x00031800010e7983 */ /* 0x002ee20000300800 */
[----:B--2---:R-:W-:-:S02]  /*b2c0*/  IADD3.X R4, R4, UR15, RZ, P4, !PT ;  /* 0x0000000f04047c10 */ /* 0x004fc4000a7fe4ff */
[----:B------:R-:W-:Y:S02]  /*b2d0*/  IADD3.X R168, R168, UR15, RZ, P3, !PT ;  /* 0x0000000fa8a87c10 */ /* 0x000fe40009ffe4ff */
[----:B----4-:R-:W-:-:S05]  /*b2e0*/  IADD3.X R2, R2, UR15, RZ, P1, !PT ;  /* 0x0000000f02027c10 */ /* 0x010fca0008ffe4ff */
[----:B------:R1:W-:Y:S04]  /*b2f0*/  STL [R1+0x2e0], R2 ;  /* 0x0002e00201007387 */ /* 0x0003e80000100800 */
[----:B-1----:R-:W2:Y:S01]  /*b300*/  LDL.LU R2, [R1+0x314] ;  /* 0x0003140001027983 */ /* 0x002ea20000300800 */
[----:B---3--:R-:W-:-:S03]  /*b310*/  IADD3.X R14, R14, UR15, RZ, P5, !PT ;  /* 0x0000000f0e0e7c10 */ /* 0x008fc6000affe4ff */
[----:B------:R1:W-:Y:S04]  /*b320*/  STL [R1+0x2f8], R4 ;  /* 0x0002f80401007387 */ /* 0x0003e80000100800 */
[----:B------:R-:W-:Y:S04]  /*b330*/  STL [R1+0x2e8], R170 ;  /* 0x0002e8aa01007387 */ /* 0x000fe80000100800 */
[----:B-1----:R1:W5:Y:S04]  /*b340*/  LDL.LU R4, [R1+0x310] ;  /* 0x0003100001047983 */ /* 0x0023680000300800 */
[----:B------:R-:W-:Y:S04]  /*b350*/  STL [R1+0x2f0], R168 ;  /* 0x0002f0a801007387 */ /* 0x000fe80000100800 */
[----:B------:R3:W-:Y:S02]  /*b360*/  STL [R1+0x300], R14 ;  /* 0x0003000e01007387 */ /* 0x0007e40000100800 */
[----:B---3--:R-:W3:Y:S01]  /*b370*/  S2R R14, SR_TID.X ;  /* 0x00000000000e7919 */ /* 0x008ee20000002100 */
[----:B------:R-:W-:-:S05]  /*b380*/  VIADD R190, R190, 0xffffffff ;  /* 0xffffffffbebe7836 */ /* 0x000fca0000000000 */
[----:B------:R-:W-:Y:S01]  /*b390*/  ISETP.NE.U32.AND P6, PT, R190, RZ, PT ;  /* 0x000000ffbe00720c */ /* 0x000fe20003fc5070 */
[----:B0-----:R-:W-:Y:S01]  /*b3a0*/  IMAD.SHL.U32 R6, R173, 0x20, RZ ;  /* 0x00000020ad067824 */ /* 0x001fe200078e00ff */
[----:B------:R-:W-:-:S04]  /*b3b0*/  WARPGROUP.DEPBAR.LE gsb0, 0x0 ;  /* 0x00008000000079c5 */ /* 0x000fc80000010000 */
[----:B------:R-:W-:Y:S01]  /*b3c0*/  IADD3 R3, P0, R6, R3, RZ ;  /* 0x0000000306037210 */ /* 0x000fe20007f1e0ff */
[----:B------:R-:W-:Y:S01]  /*b3d0*/  VIADD R0, R0, 0xffffffe0 ;  /* 0xffffffe000007836 */ /* 0x000fe20000000000 */
[----:B---3--:R-:W-:Y:S02]  /*b3e0*/  LOP3.LUT R14, R14, 0x1f, RZ, 0xc0, !PT ;  /* 0x0000001f0e0e7812 */ /* 0x008fe400078ec0ff */
[----:B--2---:R-:W-:-:S03]  /*b3f0*/  LEA.HI.X.SX32 R2, R6, R2, 0x1, P0 ;  /* 0x0000000206027211 */ /* 0x004fc600000f0eff */
[----:B-1----:R-:W-:Y:S06]  /*b400*/  @P6 BRA `(.L_x_1) ;  /* 0xffffffb000d06947 */ /* 0x002fec000383ffff */
.L_x_0:
[----:B------:R0:W-:Y:S01]  /*b410*/  STL [R1+0x320], R149 ;  /* 0x0003209501007387 */ /* 0x0001e20000100800 */
[----:B------:R-:W-:Y:S01]  /*b420*/  F2FP.SATFINITE.E5M2.F32.PACK_AB_MERGE_C R27, R27, R26, RZ ;  /* 0x0000001a1b1b723e */ /* 0x000fe200048060ff */
[----:B------:R-:W-:Y:S01]  /*b430*/  ULDC.64 UR8, c[0x0][0x228] ;  /* 0x00008a0000087ab9 */ /* 0x000fe20000000a00 */
[----:B------:R-:W-:Y:S01]  /*b440*/  F2FP.SATFINITE.E5M2.F32.PACK_AB_MERGE_C R29, R29, R28, RZ ;  /* 0x0000001c1d1d723e */ /* 0x000fe200048060ff */
[----:B------:R-:W2:Y:S01]  /*b450*/  LDL.LU R6, [R1+0x4] ;  /* 0x0000040001067983 */ /* 0x000ea20000300800 */
[----:B------:R-:W-:Y:S01]  /*b460*/  F2FP.SATFINITE.E5M2.F32.PACK_AB_MERGE_C R30, R31, R30, RZ ;  /* 0x0000001e1f1e723e */ /* 0x000fe200048060ff */
[----:B------:R-:W-:Y:S01]  /*b470*/  ULDC UR5, c[0x0][0x22c] ;  /* 0x00008b0000057ab9 */ /* 0x000fe20000000800 */
[----:B------:R-:W-:Y:S01]  /*b480*/  F2FP.SATFINITE.E5M2.F32.PACK_AB_MERGE_C R69, R69, R68, RZ ;  /* 0x000000444545723e */ /* 0x000fe200048060ff */
[----:B------:R-:W-:Y:S01]  /*b490*/  ULDC UR4, c[0x0][0x22c] ;  /* 0x00008b0000047ab9 */ /* 0x000fe20000000800 */
[----:B0-----:R-:W2:Y:S04]  /*b4a0*/  LDL.LU R149, [R1] ;  /* 0x0000000001957983 */ /* 0x001ea80000300800 */
[----:B------:R0:W-:Y:S04]  /*b4b0*/  STL [R1+0x31c], R148 ;  /* 0x00031c9401007387 */ /* 0x0001e80000100800 */
[----:B0-----:R-:W3:Y:S04]  /*b4c0*/  LDL.LU R148, [R1+0x8] ;  /* 0x0000080001947983 */ /* 0x001ee80000300800 */
[----:B------:R-:W3:Y:S04]  /*b4d0*/  LDL.LU R3, [R1+0xc] ;  /* 0x00000c0001037983 */ /* 0x000ee80000300800 */
[----:B------:R0:W-:Y:S04]  /*b4e0*/  STL [R1+0x318], R151 ;  /* 0x0003189701007387 */ /* 0x0001e80000100800 */
[----:B0-----:R-:W3:Y:S04]  /*b4f0*/  LDL.LU R151, [R1+0x10] ;  /* 0x0000100001977983 */ /* 0x001ee80000300800 */
[----:B------:R-:W3:Y:S04]  /*b500*/  LDL.LU R0, [R1+0x14] ;  /* 0x0000140001007983 */ /* 0x000ee80000300800 */
[----:B------:R0:W-:Y:S04]  /*b510*/  STL [R1+0x314], R150 ;  /* 0x0003149601007387 */ /* 0x0001e80000100800 */
[----:B0-----:R-:W3:Y:S04]  /*b520*/  LDL.LU R150, [R1+0x18] ;  /* 0x0000180001967983 */ /* 0x001ee80000300800 */
[----:B------:R-:W3:Y:S04]  /*b530*/  LDL.LU R2, [R1+0x1c] ;  /* 0x00001c0001027983 */ /* 0x000ee80000300800 */
[----:B-----5:R0:W-:Y:S04]  /*b540*/  STL [R1+0x310], R4 ;  /* 0x0003100401007387 */ /* 0x0201e80000100800 */
[----:B0-----:R-:W3:Y:S04]  /*b550*/  LDL.LU R4, [R1+0x20] ;  /* 0x0000200001047983 */ /* 0x001ee80000300800 */
[----:B------:R-:W3:Y:S04]  /*b560*/  LDL.LU R5, [R1+0x24] ;  /* 0x0000240001057983 */ /* 0x000ee80000300800 */
        /* <DEDUP_REMOVED lines=31> */
[----:B----4-:R-:W4:Y:S04]  /*b760*/  LDL.LU R22, [R1+0xa4] ;  /* 0x0000a40001167983 */ /* 0x010f280000300800 */
[----:B------:R-:W4:Y:S04]  /*b770*/  LDL.LU R214, [R1+0xa8] ;  /* 0x0000a80001d67983 */ /* 0x000f280000300800 */
        /* <DEDUP_REMOVED lines=84> */
[----:B------:R-:W4:Y:S01]  /*bcc0*/  LDL.LU R251, [R1+0x1fc] ;  /* 0x0001fc0001fb7983 */ /* 0x000f220000300800 */
[----:B--2---:R-:W-:-:S02]  /*bcd0*/  F2FP.SATFINITE.E5M2.F32.PACK_AB_MERGE_C R6, R6, R149, RZ ;  /* 0x000000950606723e */ /* 0x004fc400048060ff */
[----:B---3--:R-:W-:Y:S01]  /*bce0*/  F2FP.SATFINITE.E5M2.F32.PACK_AB_MERGE_C R3, R3, R148, RZ ;  /* 0x000000940303723e */ /* 0x008fe200048060ff */
[----:B------:R-:W2:Y:S01]  /*bcf0*/  LDL.LU R149, [R1+0x320] ;  /* 0x0003200001957983 */ /* 0x000ea20000300800 */
[----:B------:R-:W-:Y:S02]  /*bd00*/  F2FP.SATFINITE.E5M2.F32.PACK_AB_MERGE_C R0, R0, R151, RZ ;  /* 0x000000970000723e */ /* 0x000fe400048060ff */
[----:B------:R-:W-:Y:S01]  /*bd10*/  F2FP.SATFINITE.E5M2.F32.PACK_AB_MERGE_C R2, R2, R150, RZ ;  /* 0x000000960202723e */ /* 0x000fe200048060ff */
[----:B------:R-:W2:Y:S01]  /*bd20*/  LDL.LU R148, [R1+0x31c] ;  /* 0x00031c0001947983 */ /* 0x000ea20000300800 */
[----:B------:R-:W-:-:S03]  /*bd30*/  F2FP.SATFINITE.E5M2.F32.PACK_AB_MERGE_C R5, R5, R4, RZ ;  /* 0x000000040505723e */ /* 0x000fc600048060ff */
[----:B------:R-:W3:Y:S01]  /*bd40*/  LDL.LU R151, [R1+0x318] ;  /* 0x0003180001977983 */ /* 0x000ee20000300800 */
[----:B------:R-:W-:-:S03]  /*bd50*/  F2FP.SATFINITE.E5M2.F32.PACK_AB_MERGE_C R18, R18, R195, RZ ;  /* 0x000000c31212723e */ /* 0x000fc600048060ff */
[----:B------:R-:W3:Y:S04]  /*bd60*/  LDL.LU R150, [R1+0x314] ;  /* 0x0003140001967983 */ /* 0x000ee80000300800 */
[----:B------:R-:W2:Y:S01]  /*bd70*/  LDL.LU R4, [R1+0x310] ;  /* 0x0003100001047983 */ /* 0x000ea20000300800 */
[----:B------:R-:W-:Y:S02]  /*bd80*/  F2FP.SATFINITE.E5M2.F32.PACK_AB_MERGE_C R9, R9, R196, RZ ;  /* 0x000000c40909723e */ /* 0x000fe400048060ff */
[----:B------:R-:W-:Y:S01]  /*bd90*/  F2FP.SATFINITE.E5M2.F32.PACK_AB_MERGE_C R7, R7, R192, RZ ;  /* 0x000000c00707723e */ /* 0x000fe200048060ff */
[----:B------:R-:W3:Y:S01]  /*bda0*/  LDL.LU R195, [R1+0x308] ;  /* 0x0003080001c37983 */ /* 0x000ee20000300800 */
[----:B------:R-:W-:Y:S02]  /*bdb0*/  F2FP.SATFINITE.E5M2.F32.PACK_AB_MERGE_C R8, R8, R194, RZ ;  /* 0x000000c20808723e */ /* 0x000fe400048060ff */
[----:B------:R-:W-:Y:S01]  /*bdc0*/  F2FP.SATFINITE.E5M2.F32.PACK_AB_MERGE_C R21, R21, R197, RZ ;  /* 0x000000c51515723e */ /* 0x000fe200048060ff */
[----:B------:R-:W0:Y:S01]  /*bdd0*/  S2R R196, SR_TID.X ;  /* 0x0000000000c47919 */ /* 0x000e220000002100 */
[----:B------:R-:W-:-:S02]  /*bde0*/  F2FP.SATFINITE.E5M2.F32.PACK_AB_MERGE_C R194, R25, R24, RZ ;  /* 0x0000001819c2723e */ /* 0x000fc400048060ff */
[----:B------:R-:W-:Y:S02]  /*bdf0*/  PRMT R27, R27, 0x5410, R30 ;  /* 0x000054101b1b7816 */ /* 0x000fe4000000001e */
[----:B------:R-:W-:Y:S02]  /*be00*/  PRMT R26, R194, 0x5410, R29 ;  /* 0x00005410c21a7816 */ /* 0x000fe4000000001d */
[----:B------:R-:W-:Y:S02]  /*be10*/  F2FP.SATFINITE.E5M2.F32.PACK_AB_MERGE_C R32, R33, R32, RZ ;  /* 0x000000202120723e */ /* 0x000fe400048060ff */
[----:B------:R-:W-:Y:S02]  /*be20*/  F2FP.SATFINITE.E5M2.F32.PACK_AB_MERGE_C R34, R35, R34, RZ ;  /* 0x000000222322723e */ /* 0x000fe400048060ff */
[----:B------:R-:W-:Y:S02]  /*be30*/  F2FP.SATFINITE.E5M2.F32.PACK_AB_MERGE_C R37, R37, R36, RZ ;  /* 0x000000242525723e */ /* 0x000fe400048060ff */
[----:B------:R-:W-:-:S02]  /*be40*/  F2FP.SATFINITE.E5M2.F32.PACK_AB_MERGE_C R39, R39, R38, RZ ;  /* 0x000000262727723e */ /* 0x000fc400048060ff */
[----:B------:R-:W-:Y:S02]  /*be50*/  F2FP.SATFINITE.E5M2.F32.PACK_AB_MERGE_C R10, R10, R198, RZ ;  /* 0x000000c60a0a723e */ /* 0x000fe400048060ff */
[----:B------:R-:W-:Y:S02]  /*be60*/  F2FP.SATFINITE.E5M2.F32.PACK_AB_MERGE_C R11, R11, R200, RZ ;  /* 0x000000c80b0b723e */ /* 0x000fe400048060ff */
[----:B------:R-:W-:Y:S02]  /*be70*/  F2FP.SATFINITE.E5M2.F32.PACK_AB_MERGE_C R13, R13, R202, RZ ;  /* 0x000000ca0d0d723e */ /* 0x000fe400048060ff */
[----:B------:R-:W-:Y:S02]  /*be80*/  F2FP.SATFINITE.E5M2.F32.PACK_AB_MERGE_C R12, R12, R204, RZ ;  /* 0x000000cc0c0c723e */ /* 0x000fe400048060ff */
[----:B------:R-:W-:Y:S02]  /*be90*/  F2FP.SATFINITE.E5M2.F32.PACK_AB_MERGE_C R40, R41, R40, RZ ;  /* 0x000000282928723e */ /* 0x000fe400048060ff */
[----:B------:R-:W-:-:S02]  /*bea0*/  F2FP.SATFINITE.E5M2.F32.PACK_AB_MERGE_C R42, R43, R42, RZ ;  /* 0x0000002a2b2a723e */ /* 0x000fc400048060ff */
[----:B------:R-:W-:Y:S02]  /*beb0*/  F2FP.SATFINITE.E5M2.F32.PACK_AB_MERGE_C R45, R45, R44, RZ ;  /* 0x0000002c2d2d723e */ /* 0x000fe400048060ff */
[----:B------:R-:W-:Y:S02]  /*bec0*/  F2FP.SATFINITE.E5M2.F32.PACK_AB_MERGE_C R47, R47, R46, RZ ;  /* 0x0000002e2f2f723e */ /* 0x000fe400048060ff */
[----:B------:R-:W-:Y:S01]  /*bed0*/  F2FP.SATFINITE.E5M2.F32.PACK_AB_MERGE_C R14, R14, R191, RZ ;  /* 0x000000bf0e0e723e */ /* 0x000fe200048060ff */
[C---:B0-----:R-:W-:Y:S01]  /*bee0*/  IMAD.SHL.U32 R24, R196.reuse, 0x10, RZ ;  /* 0x00000010c4187824 */ /* 0x041fe200078e00ff */
[----:B------:R-:W-:Y:S01]  /*bef0*/  F2FP.SATFINITE.E5M2.F32.PACK_AB_MERGE_C R15, R15, R206, RZ ;  /* 0x000000ce0f0f723e */ /* 0x000fe200048060ff */
[----:B------:R-:W-:Y:S01]  /*bf00*/  IMAD.SHL.U32 R25, R196, 0x40, RZ ;  /* 0x00000040c4197824 */ /* 0x000fe200078e00ff */
[----:B------:R-:W-:Y:S02]  /*bf10*/  F2FP.SATFINITE.E5M2.F32.PACK_AB_MERGE_C R17, R17, R193, RZ ;  /* 0x000000c11111723e */ /* 0x000fe400048060ff */
[----:B------:R-:W-:-:S02]  /*bf20*/  LOP3.LUT R24, R24, 0xf0, RZ, 0xc0, !PT ;  /* 0x000000f018187812 */ /* 0x000fc400078ec0ff */
[----:B------:R-:W-:Y:S02]  /*bf30*/  LOP3.LUT R25, R25, 0x400, RZ, 0xc0, !PT ;  /* 0x0000040019197812 */ /* 0x000fe400078ec0ff */
[----:B------:R-:W-:Y:S02]  /*bf40*/  F2FP.SATFINITE.E5M2.F32.PACK_AB_MERGE_C R16, R16, R208, RZ ;  /* 0x000000d01010723e */ /* 0x000fe400048060ff */
[----:B------:R-:W-:Y:S02]  /*bf50*/  IADD3 R24, R25, UR6, R24 ;  /* 0x0000000619187c10 */ /* 0x000fe4000fffe018 */
[----:B------:R-:W-:Y:S02]  /*bf60*/  PRMT R25, R3, 0x5410, R2 ;  /* 0x0000541003197816 */ /* 0x000fe40000000002 */
        /* <DEDUP_REMOVED lines=10> */
[----:B----4-:R-:W-:Y:S02]  /*c010*/  F2FP.SATFINITE.E5M2.F32.PACK_AB_MERGE_C R22, R22, R199, RZ ;  /* 0x000000c71616723e */ /* 0x010fe400048060ff */
        /* <DEDUP_REMOVED lines=82> */
[----:B------:R-:W0:Y:S01]  /*c540*/  S2R R251, SR_TID.X ;  /* 0x0000000000fb7919 */ /* 0x000e220000002100 */
[----:B------:R-:W-:Y:S02]  /*c550*/  F2FP.SATFINITE.E5M2.F32.PACK_AB_MERGE_C R191, R243, R241, RZ ;  /* 0x000000f1f3bf723e */ /* 0x000fe400048060ff */
[----:B------:R-:W-:Y:S02]  /*c560*/  F2FP.SATFINITE.E5M2.F32.PACK_AB_MERGE_C R193, R247, R245, RZ ;  /* 0x000000f5f7c1723e */ /* 0x000fe400048060ff */
[----:B0-----:R-:W-:-:S05]  /*c570*/  LOP3.LUT R197, R251, 0x60, RZ, 0xc0, !PT ;  /* 0x00000060fbc57812 */ /* 0x001fca00078ec0ff */
[----:B------:R-:W-:Y:S01]  /*c580*/  IMAD R68, R197, 0x8, R24 ;  /* 0x00000008c5447824 */ /* 0x000fe200078e0218 */
[----:B------:R-:W-:Y:S01]  /*c590*/  PRMT R24, R6, 0x5410, R0 ;  /* 0x0000541006187816 */ /* 0x000fe20000000000 */
[----:B------:R-:W-:Y:S01]  /*c5a0*/  BAR.SYNC.DEFER_BLOCKING 0x0 ;  /* 0x0000000000007b1d */ /* 0x000fe20000010000 */
[----:B--2---:R-:W-:Y:S01]  /*c5b0*/  VIADD R0, R4, 0x2 ;  /* 0x0000000204007836 */ /* 0x004fe20000000000 */
[----:B---3--:R-:W-:-:S04]  /*c5c0*/  ISETP.GE.AND P0, PT, R195, UR8, PT ;  /* 0x00000008c3007c0c */ /* 0x008fc8000bf06270 */
[----:B------:R-:W-:Y:S01]  /*c5d0*/  ISETP.LT.AND P4, PT, R0, UR5, !P0 ;  /* 0x0000000500007c0c */ /* 0x000fe2000c781270 */
[----:B------:R-:W-:Y:S01]  /*c5e0*/  VIADD R0, R4, 0x4 ;  /* 0x0000000404007836 */ /* 0x000fe20000000000 */
[----:B------:R-:W-:Y:S01]  /*c5f0*/  LOP3.LUT R251, R196, 0x7f, RZ, 0xc0, !PT ;  /* 0x0000007fc4fb7812 */ /* 0x000fe200078ec0ff */
[----:B------:R-:W-:Y:S01]  /*c600*/  ULDC UR5, c[0x0][0x22c] ;  /* 0x00008b0000057ab9 */ /* 0x000fe20000000800 */
[----:B------:R0:W-:Y:S02]  /*c610*/  STSM.16.M88.4 [R68], R24 ;  /* 0x0000001844007844 */ /* 0x0001e40000000200 */
[----:B------:R-:W-:Y:S02]  /*c620*/  ISETP.LT.AND P3, PT, R0, UR5, !P0 ;  /* 0x0000000500007c0c */ /* 0x000fe4000c761270 */
[----:B------:R-:W-:Y:S01]  /*c630*/  LEA R0, R251, UR6, 0x4 ;  /* 0x00000006fb007c11 */ /* 0x000fe2000f8e20ff */
[----:B------:R-:W-:Y:S01]  /*c640*/  BAR.SYNC.DEFER_BLOCKING 0x0 ;  /* 0x0000000000007b1d */ /* 0x000fe20000010000 */
[----:B------:R-:W-:-:S02]  /*c650*/  PRMT R52, R170, 0x5410, R173 ;  /* 0x00005410aa347816 */ /* 0x000fc400000000ad */
[----:B------:R-:W-:Y:S02]  /*c660*/  PRMT R54, R104, 0x5410, R109 ;  /* 0x0000541068367816 */ /* 0x000fe4000000006d */
[----:B------:R-:W-:Y:S01]  /*c670*/  PRMT R57, R175, 0x5410, R176 ;  /* 0x00005410af397816 */ /* 0x000fe200000000b0 */
[----:B------:R-:W-:Y:S01]  /*c680*/  VIADD R2, R4, 0x1 ;  /* 0x0000000104027836 */ /* 0x000fe20000000000 */
[----:B------:R-:W-:Y:S01]  /*c690*/  PRMT R59, R114, 0x5410, R119 ;  /* 0x00005410723b7816 */ /* 0x000fe20000000077 */
[----:B------:R-:W-:Y:S01]  /*c6a0*/  ULDC UR6, c[0x0][0x22c] ;  /* 0x00008b0000067ab9 */ /* 0x000fe20000000800 */
[----:B------:R-:W1:Y:S01]  /*c6b0*/  LDS.128 R28, [R0] ;  /* 0x00000000001c7984 */ /* 0x000e620000000c00 */
[----:B0-----:R-:W-:Y:S02]  /*c6c0*/  PRMT R24, R5, 0x5410, R8 ;  /* 0x0000541005187816 */ /* 0x001fe40000000008 */
[----:B------:R-:W-:Y:S02]  /*c6d0*/  PRMT R25, R7, 0x5410, R9 ;  /* 0x0000541007197816 */ /* 0x000fe40000000009 */
[----:B------:R-:W-:-:S02]  /*c6e0*/  PRMT R26, R32, 0x5410, R37 ;  /* 0x00005410201a7816 */ /* 0x000fc40000000025 */
[----:B------:R-:W-:Y:S01]  /*c6f0*/  PRMT R27, R34, 0x5410, R39 ;  /* 0x00005410221b7816 */ /* 0x000fe20000000027 */
[----:B------:R-:W-:Y:S06]  /*c700*/  BAR.SYNC.DEFER_BLOCKING 0x0 ;  /* 0x0000000000007b1d */ /* 0x000fec0000010000 */
[----:B------:R0:W-:Y:S02]  /*c710*/  STSM.16.M88.4 [R68], R24 ;  /* 0x0000001844007844 */ /* 0x0001e40000000200 */
[----:B0-----:R-:W-:Y:S02]  /*c720*/  PRMT R24, R10, 0x5410, R13 ;  /* 0x000054100a187816 */ /* 0x001fe4000000000d */
[----:B------:R-:W-:Y:S01]  /*c730*/  PRMT R25, R11, 0x5410, R12 ;  /* 0x000054100b197816 */ /* 0x000fe2000000000c */
[----:B------:R-:W-:Y:S01]  /*c740*/  BAR.SYNC.DEFER_BLOCKING 0x0 ;  /* 0x0000000000007b1d */ /* 0x000fe20000010000 */
[----:B------:R-:W-:-:S02]  /*c750*/  PRMT R26, R40, 0x5410, R45 ;  /* 0x00005410281a7816 */ /* 0x000fc4000000002d */
[----:B------:R-:W-:-:S03]  /*c760*/  PRMT R27, R42, 0x5410, R47 ;  /* 0x000054102a1b7816 */ /* 0x000fc6000000002f */
[----:B------:R-:W0:Y:S02]  /*c770*/  LDS.128 R8, [R0] ;  /* 0x0000000000087984 */ /* 0x000e240000000c00 */
[----:B------:R-:W-:Y:S06]  /*c780*/  BAR.SYNC.DEFER_BLOCKING 0x0 ;  /* 0x0000000000007b1d */ /* 0x000fec0000010000 */
[----:B------:R2:W-:Y:S02]  /*c790*/  STSM.16.M88.4 [R68], R24 ;  /* 0x0000001844007844 */ /* 0x0005e40000000200 */
[----:B--2---:R-:W-:-:S02]  /*c7a0*/  PRMT R24, R14, 0x5410, R17 ;  /* 0x000054100e187816 */ /* 0x004fc40000000011 */
[----:B------:R-:W-:Y:S01]  /*c7b0*/  PRMT R25, R15, 0x5410, R16 ;  /* 0x000054100f197816 */ /* 0x000fe20000000010 */
[----:B------:R-:W-:Y:S01]  /*c7c0*/  BAR.SYNC.DEFER_BLOCKING 0x0 ;  /* 0x0000000000007b1d */ /* 0x000fe20000010000 */
[----:B------:R-:W-:Y:S02]  /*c7d0*/  PRMT R26, R48, 0x5410, R53 ;  /* 0x00005410301a7816 */ /* 0x000fe40000000035 */
[----:B------:R-:W-:-:S03]  /*c7e0*/  PRMT R27, R50, 0x5410, R55 ;  /* 0x00005410321b7816 */ /* 0x000fc60000000037 */
[----:B------:R-:W2:Y:S02]  /*c7f0*/  LDS.128 R12, [R0] ;  /* 0x00000000000c7984 */ /* 0x000ea40000000c00 */
[----:B------:R-:W-:Y:S06]  /*c800*/  BAR.SYNC.DEFER_BLOCKING 0x0 ;  /* 0x0000000000007b1d */ /* 0x000fec0000010000 */
[----:B------:R3:W-:Y:S02]  /*c810*/  STSM.16.M88.4 [R68], R24 ;  /* 0x0000001844007844 */ /* 0x0007e40000000200 */
[----:B---3--:R-:W-:-:S02]  /*c820*/  PRMT R24, R18, 0x5410, R21 ;  /* 0x0000541012187816 */ /* 0x008fc40000000015 */
[----:B------:R-:W-:Y:S01]  /*c830*/  PRMT R25, R19, 0x5410, R20 ;  /* 0x0000541013197816 */ /* 0x000fe20000000014 */
[----:B------:R-:W-:Y:S01]  /*c840*/  BAR.SYNC.DEFER_BLOCKING 0x0 ;  /* 0x0000000000007b1d */ /* 0x000fe20000010000 */
[----:B------:R-:W-:Y:S02]  /*c850*/  PRMT R26, R56, 0x5410, R61 ;  /* 0x00005410381a7816 */ /* 0x000fe4000000003d */
[----:B------:R-:W-:-:S03]  /*c860*/  PRMT R27, R58, 0x5410, R63 ;  /* 0x000054103a1b7816 */ /* 0x000fc6000000003f */
[----:B------:R-:W3:Y:S02]  /*c870*/  LDS.128 R16, [R0] ;  /* 0x0000000000107984 */ /* 0x000ee40000000c00 */
[----:B------:R-:W-:Y:S06]  /*c880*/  BAR.SYNC.DEFER_BLOCKING 0x0 ;  /* 0x0000000000007b1d */ /* 0x000fec0000010000 */
[----:B------:R4:W-:Y:S02]  /*c890*/  STSM.16.M88.4 [R68], R24 ;  /* 0x0000001844007844 */ /* 0x0009e40000000200 */
[----:B----4-:R-:W-:-:S02]  /*c8a0*/  PRMT R24, R22, 0x5410, R153 ;  /* 0x0000541016187816 */ /* 0x010fc40000000099 */
[----:B------:R-:W-:Y:S01]  /*c8b0*/  PRMT R25, R23, 0x5410, R152 ;  /* 0x0000541017197816 */ /* 0x000fe20000000098 */
[----:B------:R-:W-:Y:S01]  /*c8c0*/  BAR.SYNC.DEFER_BLOCKING 0x0 ;  /* 0x0000000000007b1d */ /* 0x000fe20000010000 */
[----:B------:R-:W-:Y:S02]  /*c8d0*/  PRMT R26, R64, 0x5410, R69 ;  /* 0x00005410401a7816 */ /* 0x000fe40000000045 */
[----:B------:R-:W-:-:S03]  /*c8e0*/  PRMT R27, R66, 0x5410, R71 ;  /* 0x00005410421b7816 */ /* 0x000fc60000000047 */
[----:B------:R-:W4:Y:S02]  /*c8f0*/  LDS.128 R20, [R0] ;  /* 0x0000000000147984 */ /* 0x000f240000000c00 */
[----:B------:R-:W-:Y:S06]  /*c900*/  BAR.SYNC.DEFER_BLOCKING 0x0 ;  /* 0x0000000000007b1d */ /* 0x000fec0000010000 */
[----:B------:R1:W-:Y:S02]  /*c910*/  STSM.16.M88.4 [R68], R24 ;  /* 0x0000001844007844 */ /* 0x0003e40000000200 */
[----:B------:R-:W-:Y:S06]  /*c920*/  BAR.SYNC.DEFER_BLOCKING 0x0 ;  /* 0x0000000000007b1d */ /* 0x000fec0000010000 */
[----:B------:R-:W4:Y:S01]  /*c930*/  LDS.128 R32, [R0] ;  /* 0x0000000000207984 */ /* 0x000f220000000c00 */
[----:B-1----:R-:W-:-:S02]  /*c940*/  PRMT R24, R154, 0x5410, R157 ;  /* 0x000054109a187816 */ /* 0x002fc4000000009d */
[----:B------:R-:W-:Y:S02]  /*c950*/  PRMT R25, R155, 0x5410, R156 ;  /* 0x000054109b197816 */ /* 0x000fe4000000009c */
[----:B------:R-:W-:Y:S02]  /*c960*/  PRMT R26, R72, 0x5410, R77 ;  /* 0x00005410481a7816 */ /* 0x000fe4000000004d */
[----:B------:R-:W-:Y:S01]  /*c970*/  PRMT R27, R74, 0x5410, R79 ;  /* 0x000054104a1b7816 */ /* 0x000fe2000000004f */
        /* <DEDUP_REMOVED lines=25> */
[----:B------:R-:W-:Y:S02]  /*cb10*/  STSM.16.M88.4 [R68], R24 ;  /* 0x0000001844007844 */ /* 0x000fe40000000200 */
[----:B------:R-:W-:Y:S01]  /*cb20*/  BAR.SYNC.DEFER_BLOCKING 0x0 ;  /* 0x0000000000007b1d */ /* 0x000fe20000010000 */
[----:B------:R-:W-:-:S02]  /*cb30*/  PRMT R53, R171, 0x5410, R172 ;  /* 0x00005410ab357816 */ /* 0x000fc400000000ac */
[----:B------:R-:W-:-:S03]  /*cb40*/  PRMT R55, R106, 0x5410, R111 ;  /* 0x000054106a377816 */ /* 0x000fc6000000006f */
[----:B------:R-:W1:Y:S02]  /*cb50*/  LDS.128 R48, [R0] ;  /* 0x0000000000307984 */ /* 0x000e640000000c00 */
        /* <DEDUP_REMOVED lines=11> */
[----:B------:R-:W1:Y:S01]  /*cc10*/  LDS.128 R52, [R0] ;  /* 0x0000000000347984 */ /* 0x000e620000000c00 */
[----:B------:R-:W-:Y:S02]  /*cc20*/  PRMT R62, R120, 0x5410, R125 ;  /* 0x00005410783e7816 */ /* 0x000fe4000000007d */
[----:B------:R-:W-:Y:S01]  /*cc30*/  PRMT R63, R122, 0x5410, R127 ;  /* 0x000054107a3f7816 */ /* 0x000fe2000000007f */
        /* <DEDUP_REMOVED lines=9> */
[----:B------:R0:W-:Y:S02]  /*ccd0*/  STSM.16.M88.4 [R68], R64 ;  /* 0x0000004044007844 */ /* 0x0001e40000000200 */
[----:B------:R-:W-:Y:S06]  /*cce0*/  BAR.SYNC.DEFER_BLOCKING 0x0 ;  /* 0x0000000000007b1d */ /* 0x000fec0000010000 */
[----:B------:R-:W1:Y:S01]  /*ccf0*/  LDS.128 R60, [R0] ;  /* 0x00000000003c7984 */ /* 0x000e620000000c00 */
[----:B0-----:R-:W-:-:S02]  /*cd00*/  PRMT R64, R186, 0x5410, R189 ;  /* 0x00005410ba407816 */ /* 0x001fc400000000bd */
[----:B------:R-:W-:Y:S02]  /*cd10*/  PRMT R65, R187, 0x5410, R188 ;  /* 0x00005410bb417816 */ /* 0x000fe400000000bc */
[----:B------:R-:W-:Y:S02]  /*cd20*/  PRMT R66, R136, 0x5410, R141 ;  /* 0x0000541088427816 */ /* 0x000fe4000000008d */
[----:B------:R-:W-:Y:S01]  /*cd30*/  PRMT R67, R138, 0x5410, R143 ;  /* 0x000054108a437816 */ /* 0x000fe2000000008f */
[----:B------:R-:W-:Y:S06]  /*cd40*/  BAR.SYNC.DEFER_BLOCKING 0x0 ;  /* 0x0000000000007b1d */ /* 0x000fec0000010000 */
[----:B------:R-:W-:Y:S02]  /*cd50*/  STSM.16.M88.4 [R68], R64 ;  /* 0x0000004044007844 */ /* 0x000fe40000000200 */
[----:B------:R-:W-:Y:S01]  /*cd60*/  BAR.SYNC.DEFER_BLOCKING 0x0 ;  /* 0x0000000000007b1d */ /* 0x000fe20000010000 */
[----:B------:R-:W-:-:S02]  /*cd70*/  F2FP.SATFINITE.E5M2.F32.PACK_AB_MERGE_C R149, R149, R148, RZ ;  /* 0x000000949595723e */ /* 0x000fc400048060ff */
[----:B------:R-:W-:Y:S02]  /*cd80*/  F2FP.SATFINITE.E5M2.F32.PACK_AB_MERGE_C R151, R151, R150, RZ ;  /* 0x000000969797723e */ /* 0x000fe400048060ff */
[----:B------:R-:W-:Y:S01]  /*cd90*/  ISETP.LT.AND P6, PT, R2, UR4, !P0 ;  /* 0x0000000402007c0c */ /* 0x000fe2000c7c1270 */
[----:B------:R-:W0:Y:S01]  /*cda0*/  LDS.128 R64, [R0] ;  /* 0x0000000000407984 */ /* 0x000e220000000c00 */
[----:B------:R-:W-:Y:S01]  /*cdb0*/  VIADD R2, R4, 0x3 ;  /* 0x0000000304027836 */ /* 0x000fe20000000000 */
[----:B------:R-:W-:Y:S01]  /*cdc0*/  PRMT R76, R190, 0x5410, R193 ;  /* 0x00005410be4c7816 */ /* 0x000fe200000000c1 */
[----:B------:R-:W-:Y:S01]  /*cdd0*/  ULDC UR4, c[0x0][0x22c] ;  /* 0x00008b0000047ab9 */ /* 0x000fe20000000800 */
[----:B------:R-:W-:Y:S02]  /*cde0*/  PRMT R77, R191, 0x5410, R192 ;  /* 0x00005410bf4d7816 */ /* 0x000fe400000000c0 */
[----:B------:R-:W-:Y:S02]  /*cdf0*/  PRMT R78, R144, 0x5410, R149 ;  /* 0x00005410904e7816 */ /* 0x000fe40000000095 */
[----:B------:R-:W-:Y:S01]  /*ce00*/  PRMT R79, R146, 0x5410, R151 ;  /* 0x00005410924f7816 */ /* 0x000fe20000000097 */
[----:B------:R-:W-:Y:S01]  /*ce10*/  BAR.SYNC.DEFER_BLOCKING 0x0 ;  /* 0x0000000000007b1d */ /* 0x000fe20000010000 */
[----:B------:R-:W-:-:S05]  /*ce20*/  ISETP.LT.AND P5, PT, R2, UR4, !P0 ;  /* 0x0000000402007c0c */ /* 0x000fca000c7a1270 */
[----:B------:R-:W-:Y:S02]  /*ce30*/  ULDC UR4, c[0x0][0x244] ;  /* 0x0000910000047ab9 */ /* 0x000fe40000000800 */
[----:B------:R-:W-:Y:S01]  /*ce40*/  IMAD R3, R195, UR4, RZ ;  /* 0x00000004c3037c24 */ /* 0x000fe2000f8e02ff */
[----:B------:R-:W-:-:S04]  /*ce50*/  ULDC.64 UR4, c[0x0][0x220] ;  /* 0x0000880000047ab9 */ /* 0x000fc80000000a00 */
[C---:B------:R-:W-:Y:S01]  /*ce60*/  IADD3 R2, P2, R3.reuse, UR4, RZ ;  /* 0x0000000403027c10 */ /* 0x040fe2000ff5e0ff */
[----:B------:R-:W-:Y:S01]  /*ce70*/  ULDC UR4, c[0x0][0x248] ;  /* 0x0000920000047ab9 */ /* 0x000fe20000000800 */
[----:B------:R-:W-:Y:S01]  /*ce80*/  STSM.16.M88.4 [R68], R76 ;  /* 0x0000004c44007844 */ /* 0x000fe20000000200 */
[C---:B------:R-:W-:Y:S01]  /*ce90*/  IMAD R69, R4.reuse, UR4, RZ ;  /* 0x0000000404457c24 */ /* 0x040fe2000f8e02ff */
[----:B------:R-:W-:Y:S01]  /*cea0*/  ISETP.LT.AND P1, PT, R4, UR9, !P0 ;  /* 0x0000000904007c0c */ /* 0x000fe2000c721270 */
[----:B------:R-:W-:Y:S01]  /*ceb0*/  ULDC UR4, c[0x0][0x248] ;  /* 0x0000920000047ab9 */ /* 0x000fe20000000800 */
[----:B------:R-:W-:Y:S02]  /*cec0*/  LEA.HI.X.SX32 R3, R3, UR5, 0x1, P2 ;  /* 0x0000000503037c11 */ /* 0x000fe400090f0eff */
[----:B------:R-:W-:Y:S01]  /*ced0*/  PRMT R73, R28, 0x7770, RZ ;  /* 0x000077701c497816 */ /* 0x000fe200000000ff */
[----:B------:R-:W-:Y:S01]  /*cee0*/  VIADD R5, R4, 0x5 ;  /* 0x0000000504057836 */ /* 0x000fe20000000000 */
[----:B------:R-:W-:Y:S01]  /*cef0*/  BAR.SYNC.DEFER_BLOCKING 0x0 ;  /* 0x0000000000007b1d */ /* 0x000fe20000010000 */
[----:B------:R-:W-:-:S04]  /*cf00*/  IADD3 R6, P2, R69, R2, RZ ;  /* 0x0000000245067210 */ /* 0x000fc80007f5e0ff */
[C---:B------:R-:W-:Y:S01]  /*cf10*/  LEA.HI.X.SX32 R7, R69.reuse, R3, 0x1, P2 ;  /* 0x0000000345077211 */ /* 0x040fe200010f0eff */
[----:B------:R-:W-:Y:S01]  /*cf20*/  VIADD R69, R69, UR4 ;  /* 0x0000000445457c36 */ /* 0x000fe20008000000 */
[----:B------:R-:W-:Y:S01]  /*cf30*/  ULDC UR4, c[0x0][0x22c] ;  /* 0x00008b0000047ab9 */ /* 0x000fe20000000800 */
[----:B------:R-:W-:Y:S01]  /*cf40*/  PRMT R75, R28, 0x7771, RZ ;  /* 0x000077711c4b7816 */ /* 0x000fe200000000ff */
[----:B------:R-:W-:Y:S01]  /*cf50*/  ULDC UR5, c[0x0][0x22c] ;  /* 0x00008b0000057ab9 */ /* 0x000fe20000000800 */
[----:B------:R-:W-:Y:S01]  /*cf60*/  ISETP.LT.AND P2, PT, R5, UR4, !P0 ;  /* 0x0000000405007c0c */ /* 0x000fe2000c741270 */
[----:B------:R-:W-:Y:S01]  /*cf70*/  ULDC UR4, c[0x0][0x248] ;  /* 0x0000920000047ab9 */ /* 0x000fe20000000800 */
[----:B------:R-:W-:Y:S01]  /*cf80*/  VIADD R5, R4, 0x6 ;  /* 0x0000000604057836 */ /* 0x000fe20000000000 */
[----:B------:R2:W-:Y:S01]  /*cf90*/  @P1 STG.E.U8 desc[UR12][R6.64], R73 ;  /* 0x0000004906001986 */ /* 0x0005e2000c10110c */
[----:B------:R-:W-:-:S04]  /*cfa0*/  IADD3 R70, P1, R69, R2, RZ ;  /* 0x0000000245467210 */ /* 0x000fc80007f3e0ff */
[C---:B------:R-:W-:Y:S01]  /*cfb0*/  LEA.HI.X.SX32 R71, R69.reuse, R3, 0x1, P1 ;  /* 0x0000000345477211 */ /* 0x040fe200008f0eff */
[----:B------:R-:W-:Y:S01]  /*cfc0*/  VIADD R69, R69, UR4 ;  /* 0x0000000445457c36 */ /* 0x000fe20008000000 */
[----:B------:R-:W-:-:S03]  /*cfd0*/  ULDC UR4, c[0x0][0x248] ;  /* 0x0000920000047ab9 */ /* 0x000fc60000000800 */
[----:B------:R3:W-:Y:S01]  /*cfe0*/  @P6 STG.E.U8 desc[UR12][R70.64], R75 ;  /* 0x0000004b46006986 */ /* 0x0007e2000c10110c */
[C---:B------:R-:W-:Y:S01]  /*cff0*/  VIADD R72, R69.reuse, UR4 ;  /* 0x0000000445487c36 */ /* 0x040fe20008000000 */
[-C--:B--2---:R-:W-:Y:S01]  /*d000*/  IADD3 R6, P6, R69, R2.reuse, RZ ;  /* 0x0000000245067210 */ /* 0x084fe20007fde0ff */
[----:B------:R-:W-:Y:S01]  /*d010*/  ULDC UR4, c[0x0][0x248] ;  /* 0x0000920000047ab9 */ /* 0x000fe20000000800 */
[----:B------:R-:W-:Y:S01]  /*d020*/  ISETP.LT.AND P1, PT, R5, UR5, !P0 ;  /* 0x0000000505007c0c */ /* 0x000fe2000c721270 */
[----:B------:R-:W-:Y:S01]  /*d030*/  VIADD R73, R72, UR4 ;  /* 0x0000000448497c36 */ /* 0x000fe20008000000 */
[-C--:B------:R-:W-:Y:S01]  /*d040*/  LEA.HI.X.SX32 R7, R69, R3.reuse, 0x1, P6 ;  /* 0x0000000345077211 */ /* 0x080fe200030f0eff */
[----:B------:R-:W-:Y:S01]  /*d050*/  VIADD R5, R4, 0x7 ;  /* 0x0000000704057836 */ /* 0x000fe20000000000 */
[C---:B------:R-:W-:Y:S01]  /*d060*/  IADD3 R68, P6, R72.reuse, R2, RZ ;  /* 0x0000000248447210 */ /* 0x040fe20007fde0ff */
[----:B------:R-:W-:Y:S01]  /*d070*/  ULDC UR5, c[0x0][0x22c] ;  /* 0x00008b0000057ab9 */ /* 0x000fe20000000800 */
[----:B------:R-:W-:Y:S01]  /*d080*/  PRMT R79, R29, 0x7770, RZ ;  /* 0x000077701d4f7816 */ /* 0x000fe200000000ff */
[----:B------:R-:W-:Y:S01]  /*d090*/  ULDC UR4, c[0x0][0x248] ;  /* 0x0000920000047ab9 */ /* 0x000fe20000000800 */
[----:B------:R-:W-:-:S02]  /*d0a0*/  LEA.HI.X.SX32 R69, R72, R3, 0x1, P6 ;  /* 0x0000000348457211 */ /* 0x000fc400030f0eff */
[-C--:B---3--:R-:W-:Y:S01]  /*d0b0*/  IADD3 R70, P6, R73, R2.reuse, RZ ;  /* 0x0000000249467210 */ /* 0x088fe20007fde0ff */
[----:B------:R2:W-:Y:S01]  /*d0c0*/  @P4 STG.E.U8 desc[UR12][R6.64], R79 ;  /* 0x0000004f06004986 */ /* 0x0005e2000c10110c */
[----:B------:R-:W-:Y:S01]  /*d0d0*/  ISETP.LT.AND P4, PT, R5, UR5, !P0 ;  /* 0x0000000505007c0c */ /* 0x000fe2000c781270 */
[----:B------:R-:W-:Y:S01]  /*d0e0*/  VIADD R5, R4, 0x8 ;  /* 0x0000000804057836 */ /* 0x000fe20000000000 */
[----:B------:R-:W-:Y:S01]  /*d0f0*/  PRMT R75, R29, 0x7771, RZ ;  /* 0x000077711d4b7816 */ /* 0x000fe200000000ff */
[----:B------:R-:W-:Y:S01]  /*d100*/  ULDC UR5, c[0x0][0x22c] ;  /* 0x00008b0000057ab9 */ /* 0x000fe20000000800 */
[CC--:B------:R-:W-:Y:S01]  /*d110*/  LEA.HI.X.SX32 R71, R73.reuse, R3.reuse, 0x1, P6 ;  /* 0x0000000349477211 */ /* 0x0c0fe200030f0eff */
[----:B------:R-:W-:Y:S01]  /*d120*/  VIADD R73, R73, UR4 ;  /* 0x0000000449497c36 */ /* 0x000fe20008000000 */
[----:B------:R-:W-:Y:S01]  /*d130*/  PRMT R77, R30, 0x7770, RZ ;  /* 0x000077701e4d7816 */ /* 0x000fe200000000ff */
[----:B------:R3:W-:Y:S01]  /*d140*/  @P5 STG.E.U8 desc[UR12][R68.64], R75 ;  /* 0x0000004b44005986 */ /* 0x0007e2000c10110c */
[----:B------:R-:W-:Y:S01]  /*d150*/  ISETP.LT.AND P6, PT, R5, UR5, !P0 ;  /* 0x0000000505007c0c */ /* 0x000fe2000c7c1270 */
[C---:B------:R-:W-:Y:S01]  /*d160*/  VIADD R5, R4.reuse, 0x9 ;  /* 0x0000000904057836 */ /* 0x040fe20000000000 */
[----:B------:R-:W-:Y:S01]  /*d170*/  ULDC UR4, c[0x0][0x248] ;  /* 0x0000920000047ab9 */ /* 0x000fe20000000800 */
[----:B------:R4:W-:Y:S01]  /*d180*/  @P3 STG.E.U8 desc[UR12][R70.64], R77 ;  /* 0x0000004d46003986 */ /* 0x0009e2000c10110c */
[CC--:B--2---:R-:W-:Y:S01]  /*d190*/  IADD3 R6, P3, R73.reuse, R2.reuse, RZ ;  /* 0x0000000249067210 */ /* 0x0c4fe20007f7e0ff */
[----:B------:R-:W-:Y:S01]  /*d1a0*/  ULDC UR5, c[0x0][0x22c] ;  /* 0x00008b0000057ab9 */ /* 0x000fe20000000800 */
[----:B------:R-:W-:Y:S01]  /*d1b0*/  VIADD R72, R73, UR4 ;  /* 0x0000000449487c36 */ /* 0x000fe20008000000 */
[----:B------:R-:W-:Y:S01]  /*d1c0*/  ISETP.LT.AND P5, PT, R5, UR5, !P0 ;  /* 0x0000000505007c0c */ /* 0x000fe2000c7a1270 */
[----:B------:R-:W-:Y:S01]  /*d1d0*/  VIADD R5, R4, 0xa ;  /* 0x0000000a04057836 */ /* 0x000fe20000000000 */
[----:B------:R-:W-:Y:S01]  /*d1e0*/  LEA.HI.X.SX32 R7, R73, R3, 0x1, P3 ;  /* 0x0000000349077211 */ /* 0x000fe200018f0eff */
[----:B------:R-:W-:Y:S01]  /*d1f0*/  ULDC UR4, c[0x0][0x22c] ;  /* 0x00008b0000047ab9 */ /* 0x000fe20000000800 */
[----:B---3--:R-:W-:Y:S01]  /*d200*/  PRMT R75, R30, 0x7771, RZ ;  /* 0x000077711e4b7816 */ /* 0x008fe200000000ff */
[----:B------:R-:W-:Y:S01]  /*d210*/  ULDC UR5, c[0x0][0x22c] ;  /* 0x00008b0000057ab9 */ /* 0x000fe20000000800 */
[----:B------:R-:W-:-:S03]  /*d220*/  IADD3 R68, P3, R72, R2, RZ ;  /* 0x0000000248447210 */ /* 0x000fc60007f7e0ff */
[----:B------:R2:W-:Y:S01]  /*d230*/  @P2 STG.E.U8 desc[UR12][R6.64], R75 ;  /* 0x0000004b06002986 */ /* 0x0005e2000c10110c */
[----:B------:R-:W-:Y:S01]  /*d240*/  ISETP.LT.AND P2, PT, R5, UR4, !P0 ;  /* 0x0000000405007c0c */ /* 0x000fe2000c741270 */
[----:B------:R-:W-:Y:S01]  /*d250*/  ULDC UR4, c[0x0][0x248] ;  /* 0x0000920000047ab9 */ /* 0x000fe20000000800 */
[C---:B------:R-:W-:Y:S01]  /*d260*/  LEA.HI.X.SX32 R69, R72.reuse, R3, 0x1, P3 ;  /* 0x0000000348457211 */ /* 0x040fe200018f0eff */
[----:B------:R-:W-:Y:S01]  /*d270*/  VIADD R72, R72, UR4 ;  /* 0x0000000448487c36 */ /* 0x000fe20008000000 */
[----:B------:R-:W-:Y:S01]  /*d280*/  PRMT R73, R31, 0x7770, RZ ;  /* 0x000077701f497816 */ /* 0x000fe200000000ff */
[----:B------:R-:W-:Y:S01]  /*d290*/  VIADD R5, R4, 0xb ;  /* 0x0000000b04057836 */ /* 0x000fe20000000000 */
[----:B------:R-:W-:-:S03]  /*d2a0*/  ULDC UR4, c[0x0][0x22c] ;  /* 0x00008b0000047ab9 */ /* 0x000fc60000000800 */
[----:B------:R3:W-:Y:S01]  /*d2b0*/  @P1 STG.E.U8 desc[UR12][R68.64], R73 ;  /* 0x0000004944001986 */ /* 0x0007e2000c10110c */
[C---:B----4-:R-:W-:Y:S02]  /*d2c0*/  IADD3 R70, P1, R72.reuse, R2, RZ ;  /* 0x0000000248467210 */ /* 0x050fe40007f3e0ff */
[----:B------:R-:W-:Y:S01]  /*d2d0*/  ISETP.LT.AND P3, PT, R5, UR4, !P0 ;  /* 0x0000000405007c0c */ /* 0x000fe2000c761270 */
[----:B------:R-:W-:Y:S01]  /*d2e0*/  ULDC UR4, c[0x0][0x248] ;  /* 0x0000920000047ab9 */ /* 0x000fe20000000800 */
[C---:B------:R-:W-:Y:S01]  /*d2f0*/  LEA.HI.X.SX32 R71, R72.reuse, R3, 0x1, P1 ;  /* 0x0000000348477211 */ /* 0x040fe200008f0eff */
[----:B------:R-:W-:Y:S01]  /*d300*/  VIADD R72, R72, UR4 ;  /* 0x0000000448487c36 */ /* 0x000fe20008000000 */
[----:B--2---:R-:W-:Y:S01]  /*d310*/  PRMT R75, R31, 0x7771, RZ ;  /* 0x000077711f4b7816 */ /* 0x004fe200000000ff */
[----:B------:R-:W-:Y:S01]  /*d320*/  ULDC UR4, c[0x0][0x248] ;  /* 0x0000920000047ab9 */ /* 0x000fe20000000800 */
[----:B------:R-:W-:-:S03]  /*d330*/  VIADD R5, R4, 0xc ;  /* 0x0000000c04057836 */ /* 0x000fc60000000000 */
[----:B------:R2:W-:Y:S01]  /*d340*/  @P4 STG.E.U8 desc[UR12][R70.64], R75 ;  /* 0x0000004b46004986 */ /* 0x0005e2000c10110c */
[CC--:B------:R-:W-:Y:S01]  /*d350*/  IADD3 R6, P4, R72.reuse, R2.reuse, RZ ;  /* 0x0000000248067210 */ /* 0x0c0fe20007f9e0ff */
[----:B---3--:R-:W-:Y:S01]  /*d360*/  VIADD R69, R72, UR4 ;  /* 0x0000000448457c36 */ /* 0x008fe20008000000 */
[----:B------:R-:W-:Y:S01]  /*d370*/  ULDC UR4, c[0x0][0x248] ;  /* 0x0000920000047ab9 */ /* 0x000fe20000000800 */
[----:B------:R-:W-:Y:S02]  /*d380*/  PRMT R77, R28, 0x7772, RZ ;  /* 0x000077721c4d7816 */ /* 0x000fe400000000ff */
[-C--:B------:R-:W-:Y:S02]  /*d390*/  LEA.HI.X.SX32 R7, R72, R3.reuse, 0x1, P4 ;  /* 0x0000000348077211 */ /* 0x080fe400020f0eff */
[----:B------:R-:W-:Y:S01]  /*d3a0*/  PRMT R73, R28, 0x7773, RZ ;  /* 0x000077731c497816 */ /* 0x000fe200000000ff */
[----:B------:R-:W-:Y:S01]  /*d3b0*/  VIADD R28, R69, UR4 ;  /* 0x00000004451c7c36 */ /* 0x000fe20008000000 */
[----:B------:R-:W-:Y:S01]  /*d3c0*/  ISETP.LT.AND P1, PT, R5, UR5, !P0 ;  /* 0x0000000505007c0c */ /* 0x000fe2000c721270 */
[----:B------:R-:W-:Y:S01]  /*d3d0*/  VIADD R5, R4, 0xd ;  /* 0x0000000d04057836 */ /* 0x000fe20000000000 */
[CC--:B------:R-:W-:Y:S01]  /*d3e0*/  IADD3 R68, P4, R69.reuse, R2.reuse, RZ ;  /* 0x0000000245447210 */ /* 0x0c0fe20007f9e0ff */
[----:B------:R3:W-:Y:S01]  /*d3f0*/  @P6 STG.E.U8 desc[UR12][R6.64], R77 ;  /* 0x0000004d06006986 */ /* 0x0007e2000c10110c */
[----:B------:R-:W-:Y:S01]  /*d400*/  ULDC UR5, c[0x0][0x22c] ;  /* 0x00008b0000057ab9 */ /* 0x000fe20000000800 */
[----:B--2---:R-:W-:Y:S01]  /*d410*/  IADD3 R70, P6, R28, R2, RZ ;  /* 0x000000021c467210 */ /* 0x004fe20007fde0ff */
[----:B------:R-:W-:Y:S01]  /*d420*/  ULDC UR4, c[0x0][0x248] ;  /* 0x0000920000047ab9 */ /* 0x000fe20000000800 */
[----:B------:R-:W-:-:S02]  /*d430*/  LEA.HI.X.SX32 R69, R69, R3, 0x1, P4 ;  /* 0x0000000345457211 */ /* 0x000fc400020f0eff */
[----:B------:R-:W-:Y:S01]  /*d440*/  ISETP.LT.AND P4, PT, R5, UR5, !P0 ;  /* 0x0000000505007c0c */ /* 0x000fe2000c781270 */
[----:B------:R-:W-:Y:S01]  /*d450*/  VIADD R5, R4, 0xe ;  /* 0x0000000e04057836 */ /* 0x000fe20000000000 */
[C---:B------:R-:W-:Y:S01]  /*d460*/  LEA.HI.X.SX32 R71, R28.reuse, R3, 0x1, P6 ;  /* 0x000000031c477211 */ /* 0x040fe200030f0eff */
[----:B------:R-:W-:Y:S01]  /*d470*/  VIADD R28, R28, UR4 ;  /* 0x000000041c1c7c36 */ /* 0x000fe20008000000 */
[----:B------:R-:W-:Y:S01]  /*d480*/  PRMT R75, R29, 0x7772, RZ ;  /* 0x000077721d4b7816 */ /* 0x000fe200000000ff */
[----:B------:R-:W-:Y:S01]  /*d490*/  ULDC UR5, c[0x0][0x22c] ;  /* 0x00008b0000057ab9 */ /* 0x000fe20000000800 */
[----:B------:R2:W-:Y:S01]  /*d4a0*/  @P5 STG.E.U8 desc[UR12][R68.64], R73 ;  /* 0x0000004944005986 */ /* 0x0005e2000c10110c */
[----:B------:R-:W-:Y:S01]  /*d4b0*/  ISETP.LT.AND P6, PT, R5, UR5, !P0 ;  /* 0x0000000505007c0c */ /* 0x000fe2000c7c1270 */
[----:B------:R-:W-:Y:S01]  /*d4c0*/  VIADD R5, R4, 0xf ;  /* 0x0000000f04057836 */ /* 0x000fe20000000000 */
[----:B------:R-:W-:Y:S01]  /*d4d0*/  ULDC UR4, c[0x0][0x248] ;  /* 0x0000920000047ab9 */ /* 0x000fe20000000800 */
[----:B------:R4:W-:Y:S01]  /*d4e0*/  @P2 STG.E.U8 desc[UR12][R70.64], R75 ;  /* 0x0000004b46002986 */ /* 0x0009e2000c10110c */
[----:B---3--:R-:W-:Y:S01]  /*d4f0*/  IADD3 R6, P2, R28, R2, RZ ;  /* 0x000000021c067210 */ /* 0x008fe20007f5e0ff */
[----:B------:R-:W-:-:S02]  /*d500*/  ULDC UR5, c[0x0][0x22c] ;  /* 0x00008b0000057ab9 */ /* 0x000fc40000000800 */
[----:B------:R-:W-:Y:S01]  /*d510*/  ISETP.LT.AND P5, PT, R5, UR5, !P0 ;  /* 0x0000000505007c0c */ /* 0x000fe2000c7a1270 */
[----:B------:R-:W-:Y:S01]  /*d520*/  VIADD R5, R4, 0x10 ;  /* 0x0000001004057836 */ /* 0x000fe20000000000 */
[C---:B------:R-:W-:Y:S01]  /*d530*/  LEA.HI.X.SX32 R7, R28.reuse, R3, 0x1, P2 ;  /* 0x000000031c077211 */ /* 0x040fe200010f0eff */
[----:B------:R-:W-:Y:S01]  /*d540*/  ULDC UR5, c[0x0][0x22c] ;  /* 0x00008b0000057ab9 */ /* 0x000fe20000000800 */
[----:B--2---:R-:W-:Y:S01]  /*d550*/  VIADD R68, R28, UR4 ;  /* 0x000000041c447c36 */ /* 0x004fe20008000000 */
[----:B------:R-:W-:Y:S01]  /*d560*/  PRMT R73, R29, 0x7773, RZ ;  /* 0x000077731d497816 */ /* 0x000fe200000000ff */
[----:B------:R-:W-:-:S03]  /*d570*/  ULDC UR4, c[0x0][0x22c] ;  /* 0x00008b0000047ab9 */ /* 0x000fc60000000800 */
[C---:B------:R-:W-:Y:S01]  /*d580*/  IADD3 R28, P2, R68.reuse, R2, RZ ;  /* 0x00000002441c7210 */ /* 0x040fe20007f5e0ff */
[----:B------:R2:W-:Y:S01]  /*d590*/  @P3 STG.E.U8 desc[UR12][R6.64], R73 ;  /* 0x0000004906003986 */ /* 0x0005e2000c10110c */
[----:B------:R-:W-:Y:S01]  /*d5a0*/  ISETP.LT.AND P3, PT, R5, UR4, !P0 ;  /* 0x0000000405007c0c */ /* 0x000fe2000c761270 */
[----:B------:R-:W-:Y:S01]  /*d5b0*/  ULDC UR4, c[0x0][0x248] ;  /* 0x0000920000047ab9 */ /* 0x000fe20000000800 */
[C---:B------:R-:W-:Y:S01]  /*d5c0*/  LEA.HI.X.SX32 R29, R68.reuse, R3, 0x1, P2 ;  /* 0x00000003441d7211 */ /* 0x040fe200010f0eff */
[----:B----4-:R-:W-:Y:S01]  /*d5d0*/  VIADD R70, R68, UR4 ;  /* 0x0000000444467c36 */ /* 0x010fe20008000000 */
[----:B------:R-:W-:Y:S01]  /*d5e0*/  PRMT R71, R30, 0x7772, RZ ;  /* 0x000077721e477816 */ /* 0x000fe200000000ff */
[----:B------:R-:W-:Y:S01]  /*d5f0*/  VIADD R5, R4, 0x11 ;  /* 0x0000001104057836 */ /* 0x000fe20000000000 */
[----:B------:R-:W-:-:S03]  /*d600*/  ULDC UR4, c[0x0][0x22c] ;  /* 0x00008b0000047ab9 */ /* 0x000fc60000000800 */
[----:B------:R3:W-:Y:S01]  /*d610*/  @P1 STG.E.U8 desc[UR12][R28.64], R71 ;  /* 0x000000471c001986 */ /* 0x0007e2000c10110c */
[C---:B------:R-:W-:Y:S02]  /*d620*/  IADD3 R68, P1, R70.reuse, R2, RZ ;  /* 0x0000000246447210 */ /* 0x040fe40007f3e0ff */
[----:B------:R-:W-:Y:S01]  /*d630*/  ISETP.LT.AND P2, PT, R5, UR4, !P0 ;  /* 0x0000000405007c0c */ /* 0x000fe2000c741270 */
[----:B------:R-:W-:Y:S01]  /*d640*/  ULDC UR4, c[0x0][0x248] ;  /* 0x0000920000047ab9 */ /* 0x000fe20000000800 */
[C---:B------:R-:W-:Y:S01]  /*d650*/  LEA.HI.X.SX32 R69, R70.reuse, R3, 0x1, P1 ;  /* 0x0000000346457211 */ /* 0x040fe200008f0eff */
[----:B------:R-:W-:Y:S01]  /*d660*/  VIADD R70, R70, UR4 ;  /* 0x0000000446467c36 */ /* 0x000fe20008000000 */
[----:B------:R-:W-:Y:S01]  /*d670*/  PRMT R75, R30, 0x7773, RZ ;  /* 0x000077731e4b7816 */ /* 0x000fe200000000ff */
[----:B------:R-:W-:Y:S01]  /*d680*/  ULDC UR4, c[0x0][0x248] ;  /* 0x0000920000047ab9 */ /* 0x000fe20000000800 */
[----:B------:R-:W-:-:S03]  /*d690*/  VIADD R5, R4, 0x12 ;  /* 0x0000001204057836 */ /* 0x000fc60000000000 */
[----:B------:R4:W-:Y:S01]  /*d6a0*/  @P4 STG.E.U8 desc[UR12][R68.64], R75 ;  /* 0x0000004b44004986 */ /* 0x0009e2000c10110c */
[CC--:B--2---:R-:W-:Y:S01]  /*d6b0*/  IADD3 R6, P4, R70.reuse, R2.reuse, RZ ;  /* 0x0000000246067210 */ /* 0x0c4fe20007f9e0ff */
[C---:B---3--:R-:W-:Y:S01]  /*d6c0*/  VIADD R29, R70.reuse, UR4 ;  /* 0x00000004461d7c36 */ /* 0x048fe20008000000 */
[----:B------:R-:W-:Y:S01]  /*d6d0*/  ULDC UR4, c[0x0][0x248] ;  /* 0x0000920000047ab9 */ /* 0x000fe20000000800 */
[----:B------:R-:W-:Y:S02]  /*d6e0*/  PRMT R73, R31, 0x7772, RZ ;  /* 0x000077721f497816 */ /* 0x000fe400000000ff */
[-C--:B------:R-:W-:Y:S02]  /*d6f0*/  LEA.HI.X.SX32 R7, R70, R3.reuse, 0x1, P4 ;  /* 0x0000000346077211 */ /* 0x080fe400020f0eff */
[----:B------:R-:W-:Y:S01]  /*d700*/  ISETP.LT.AND P1, PT, R5, UR5, !P0 ;  /* 0x0000000505007c0c */ /* 0x000fe2000c721270 */
[----:B------:R-:W-:Y:S01]  /*d710*/  VIADD R5, R4, 0x13 ;  /* 0x0000001304057836 */ /* 0x000fe20000000000 */
[CC--:B------:R-:W-:Y:S01]  /*d720*/  IADD3 R28, P4, R29.reuse, R2.reuse, RZ ;  /* 0x000000021d1c7210 */ /* 0x0c0fe20007f9e0ff */
[C---:B----4-:R-:W-:Y:S01]  /*d730*/  VIADD R68, R29.reuse, UR4 ;  /* 0x000000041d447c36 */ /* 0x050fe20008000000 */
[----:B------:R2:W-:Y:S01]  /*d740*/  @P6 STG.E.U8 desc[UR12][R6.64], R73 ;  /* 0x0000004906006986 */ /* 0x0005e2000c10110c */
[----:B------:R-:W-:Y:S01]  /*d750*/  ULDC UR5, c[0x0][0x22c] ;  /* 0x00008b0000057ab9 */ /* 0x000fe20000000800 */
[----:B------:R-:W-:Y:S01]  /*d760*/  LEA.HI.X.SX32 R29, R29, R3, 0x1, P4 ;  /* 0x000000031d1d7211 */ /* 0x000fe200020f0eff */
[----:B------:R-:W-:Y:S01]  /*d770*/  ULDC UR4, c[0x0][0x248] ;  /* 0x0000920000047ab9 */ /* 0x000fe20000000800 */
[----:B------:R-:W-:-:S02]  /*d780*/  IADD3 R30, P6, R68, R2, RZ ;  /* 0x00000002441e7210 */ /* 0x000fc40007fde0ff */
        /* <DEDUP_REMOVED lines=9> */
[----:B------:R-:W-:Y:S01]  /*d820*/  VIADD R5, R4, 0x15 ;  /* 0x0000001504057836 */ /* 0x000fe20000000000 */
        /* <DEDUP_REMOVED lines=21> */
[----:B----4-:R-:W-:Y:S02]  /*d980*/  IADD3 R30, P1, R69, R2, RZ ;  /* 0x00000002451e7210 */ /* 0x010fe40007f3e0ff */
        /* <DEDUP_REMOVED lines=9> */
[C---:B---3--:R-:W-:Y:S01]  /*da20*/  VIADD R29, R69.reuse, UR4 ;  /* 0x00000004451d7c36 */ /* 0x048fe20008000000 */
[----:B------:R-:W-:Y:S01]  /*da30*/  ULDC UR4, c[0x0][0x248] ;  /* 0x0000920000047ab9 */ /* 0x000fe20000000800 */
[----:B------:R-:W-:Y:S02]  /*da40*/  PRMT R73, R10, 0x7770, RZ ;  /* 0x000077700a497816 */ /* 0x000fe400000000ff */
[-C--:B------:R-:W-:Y:S01]  /*da50*/  LEA.HI.X.SX32 R7, R69, R3.reuse, 0x1, P4 ;  /* 0x0000000345077211 */ /* 0x080fe200020f0eff */
        /* <DEDUP_REMOVED lines=11> */
[----:B------:R-:W-:Y:S01]  /*db10*/  PRMT R69, R10, 0x7771, RZ ;  /* 0x000077710a457816 */ /* 0x000fe200000000ff */
[----:B------:R-:W-:Y:S01]  /*db20*/  ULDC UR5, c[0x0][0x22c] ;  /* 0x00008b0000057ab9 */ /* 0x000fe20000000800 */
[C---:B------:R-:W-:Y:S01]  /*db30*/  LEA.HI.X.SX32 R31, R68.reuse, R3, 0x1, P6 ;  /* 0x00000003441f7211 */ /* 0x040fe200030f0eff */
[----:B------:R-:W-:Y:S01]  /*db40*/  VIADD R68, R68, UR4 ;  /* 0x0000000444447c36 */ /* 0x000fe20008000000 */
[----:B------:R-:W-:Y:S01]  /*db50*/  PRMT R71, R11, 0x7770, RZ ;  /* 0x000077700b477816 */ /* 0x000fe200000000ff */
[----:B------:R2:W-:Y:S01]  /*db60*/  @P5 STG.E.U8 desc[UR12][R28.64], R69 ;  /* 0x000000451c005986 */ /* 0x0005e2000c10110c */
[----:B------:R-:W-:Y:S01]  /*db70*/  ISETP.LT.AND P6, PT, R5, UR5, !P0 ;  /* 0x0000000505007c0c */ /* 0x000fe2000c7c1270 */
[----:B------:R-:W-:Y:S01]  /*db80*/  VIADD R5, R4, 0x1b ;  /* 0x0000001b04057836 */ /* 0x000fe20000000000 */
[----:B------:R-:W-:Y:S01]  /*db90*/  ULDC UR4, c[0x0][0x248] ;  /* 0x0000920000047ab9 */ /* 0x000fe20000000800 */
[----:B------:R4:W-:Y:S01]  /*dba0*/  @P2 STG.E.U8 desc[UR12][R30.64], R71 ;  /* 0x000000471e002986 */ /* 0x0009e2000c10110c */
[----:B---3--:R-:W-:Y:S01]  /*dbb0*/  IADD3 R6, P2, R68, R2, RZ ;  /* 0x0000000244067210 */ /* 0x008fe20007f5e0ff */
[----:B------:R-:W-:Y:S01]  /*dbc0*/  ULDC UR5, c[0x0][0x22c] ;  /* 0x00008b0000057ab9 */ /* 0x000fe20000000800 */
[----:B------:R-:W-:-:S02]  /*dbd0*/  PRMT R73, R11, 0x7771, RZ ;  /* 0x000077710b497816 */ /* 0x000fc400000000ff */
[----:B------:R-:W-:Y:S01]  /*dbe0*/  ISETP.LT.AND P5, PT, R5, UR5, !P0 ;  /* 0x0000000505007c0c */ /* 0x000fe2000c7a1270 */
[----:B------:R-:W-:Y:S01]  /*dbf0*/  VIADD R5, R4, 0x1c ;  /* 0x0000001c04057836 */ /* 0x000fe20000000000 */
[CC--:B------:R-:W-:Y:S01]  /*dc00*/  LEA.HI.X.SX32 R7, R68.reuse, R3.reuse, 0x1, P2 ;  /* 0x0000000344077211 */ /* 0x0c0fe200010f0eff */
[----:B--2---:R-:W-:Y:S01]  /*dc10*/  VIADD R69, R68, UR4 ;  /* 0x0000000444457c36 */ /* 0x004fe20008000000 */
[----:B------:R-:W-:Y:S01]  /*dc20*/  ULDC UR4, c[0x0][0x22c] ;  /* 0x00008b0000047ab9 */ /* 0x000fe20000000800 */
[C---:B------:R-:W-:Y:S01]  /*dc30*/  PRMT R75, R8.reuse, 0x7773, RZ ;  /* 0x00007773084b7816 */ /* 0x040fe200000000ff */
[----:B------:R-:W-:Y:S01]  /*dc40*/  ULDC UR5, c[0x0][0x22c] ;  /* 0x00008b0000057ab9 */ /* 0x000fe20000000800 */
[----:B------:R2:W-:Y:S01]  /*dc50*/  @P3 STG.E.U8 desc[UR12][R6.64], R73 ;  /* 0x0000004906003986 */ /* 0x0005e2000c10110c */
[----:B------:R-:W-:Y:S02]  /*dc60*/  IADD3 R28, P2, R69, R2, RZ ;  /* 0x00000002451c7210 */ /* 0x000fe40007f5e0ff */
[----:B------:R-:W-:Y:S01]  /*dc70*/  ISETP.LT.AND P3, PT, R5, UR4, !P0 ;  /* 0x0000000405007c0c */ /* 0x000fe2000c761270 */
[----:B------:R-:W-:Y:S01]  /*dc80*/  ULDC UR4, c[0x0][0x248] ;  /* 0x0000920000047ab9 */ /* 0x000fe20000000800 */
[C---:B------:R-:W-:Y:S01]  /*dc90*/  LEA.HI.X.SX32 R29, R69.reuse, R3, 0x1, P2 ;  /* 0x00000003451d7211 */ /* 0x040fe200010f0eff */
[----:B------:R-:W-:Y:S01]  /*dca0*/  VIADD R69, R69, UR4 ;  /* 0x0000000445457c36 */ /* 0x000fe20008000000 */
[----:B----4-:R-:W-:Y:S01]  /*dcb0*/  PRMT R71, R8, 0x7772, RZ ;  /* 0x0000777208477816 */ /* 0x010fe200000000ff */
[----:B------:R-:W-:Y:S01]  /*dcc0*/  VIADD R5, R4, 0x1d ;  /* 0x0000001d04057836 */ /* 0x000fe20000000000 */
[----:B------:R-:W-:-:S03]  /*dcd0*/  ULDC UR4, c[0x0][0x22c] ;  /* 0x00008b0000047ab9 */ /* 0x000fc60000000800 */
[----:B------:R3:W-:Y:S01]  /*dce0*/  @P1 STG.E.U8 desc[UR12][R28.64], R71 ;  /* 0x000000471c001986 */ /* 0x0007e2000c10110c */
[-C--:B------:R-:W-:Y:S02]  /*dcf0*/  IADD3 R30, P1, R69, R2.reuse, RZ ;  /* 0x00000002451e7210 */ /* 0x080fe40007f3e0ff */
[----:B------:R-:W-:Y:S01]  /*dd00*/  ISETP.LT.AND P2, PT, R5, UR4, !P0 ;  /* 0x0000000405007c0c */ /* 0x000fe2000c741270 */
[----:B------:R-:W-:Y:S01]  /*dd10*/  ULDC UR4, c[0x0][0x248] ;  /* 0x0000920000047ab9 */ /* 0x000fe20000000800 */
[C---:B------:R-:W-:Y:S01]  /*dd20*/  LEA.HI.X.SX32 R31, R69.reuse, R3, 0x1, P1 ;  /* 0x00000003451f7211 */ /* 0x040fe200008f0eff */
[----:B------:R-:W-:Y:S01]  /*dd30*/  VIADD R69, R69, UR4 ;  /* 0x0000000445457c36 */ /* 0x000fe20008000000 */
[----:B------:R-:W-:Y:S01]  /*dd40*/  ULDC UR4, c[0x0][0x248] ;  /* 0x0000920000047ab9 */ /* 0x000fe20000000800 */
[----:B------:R-:W-:Y:S02]  /*dd50*/  VIADD R5, R4, 0x1e ;  /* 0x0000001e04057836 */ /* 0x000fe40000000000 */
[----:B------:R4:W-:Y:S01]  /*dd60*/  @P4 STG.E.U8 desc[UR12][R30.64], R75 ;  /* 0x0000004b1e004986 */ /* 0x0009e2000c10110c */
[C---:B--2---:R-:W-:Y:S01]  /*dd70*/  IADD3 R6, P4, R69.reuse, R2, RZ ;  /* 0x0000000245067210 */ /* 0x044fe20007f9e0ff */
[----:B---3--:R-:W-:Y:S01]  /*dd80*/  VIADD R28, R69, UR4 ;  /* 0x00000004451c7c36 */ /* 0x008fe20008000000 */
[----:B------:R-:W-:Y:S01]  /*dd90*/  ULDC UR4, c[0x0][0x248] ;  /* 0x0000920000047ab9 */ /* 0x000fe20000000800 */
[----:B------:R-:W-:-:S02]  /*dda0*/  PRMT R73, R9, 0x7772, RZ ;  /* 0x0000777209497816 */ /* 0x000fc400000000ff */
[-C--:B------:R-:W-:Y:S02]  /*ddb0*/  LEA.HI.X.SX32 R7, R69, R3.reuse, 0x1, P4 ;  /* 0x0000000345077211 */ /* 0x080fe400020f0eff */
[CC--:B------:R-:W-:Y:S02]  /*ddc0*/  IADD3 R8, P4, R28.reuse, R2.reuse, RZ ;  /* 0x000000021c087210 */ /* 0x0c0fe40007f9e0ff */
[----:B------:R-:W-:Y:S01]  /*ddd0*/  ISETP.LT.AND P1, PT, R5, UR5, !P0 ;  /* 0x0000000505007c0c */ /* 0x000fe2000c721270 */
[----:B----4-:R-:W-:Y:S01]  /*dde0*/  VIADD R30, R28, UR4 ;  /* 0x000000041c1e7c36 */ /* 0x010fe20008000000 */
[----:B------:R-:W-:Y:S01]  /*ddf0*/  PRMT R71, R9, 0x7773, RZ ;  /* 0x0000777309477816 */ /* 0x000fe200000000ff */
[----:B------:R-:W-:Y:S01]  /*de00*/  VIADD R5, R4, 0x1f ;  /* 0x0000001f04057836 */ /* 0x000fe20000000000 */
[-C--:B------:R-:W-:Y:S01]  /*de10*/  LEA.HI.X.SX32 R9, R28, R3.reuse, 0x1, P4 ;  /* 0x000000031c097211 */ /* 0x080fe200020f0eff */
[----:B------:R2:W-:Y:S01]  /*de20*/  @P6 STG.E.U8 desc[UR12][R6.64], R73 ;  /* 0x0000004906006986 */ /* 0x0005e2000c10110c */
[----:B------:R-:W-:Y:S01]  /*de30*/  ULDC UR5, c[0x0][0x22c] ;  /* 0x00008b0000057ab9 */ /* 0x000fe20000000800 */
[-C--:B------:R-:W-:Y:S01]  /*de40*/  IADD3 R28, P6, R30, R2.reuse, RZ ;  /* 0x000000021e1c7210 */ /* 0x080fe20007fde0ff */
[----:B------:R-:W-:Y:S01]  /*de50*/  ULDC UR4, c[0x0][0x248] ;  /* 0x0000920000047ab9 */ /* 0x000fe20000000800 */
[----:B------:R-:W-:Y:S01]  /*de60*/  ISETP.LT.AND P4, PT, R5, UR5, !P0 ;  /* 0x0000000505007c0c */ /* 0x000fe2000c781270 */
[----:B------:R-:W-:Y:S01]  /*de70*/  VIADD R5, R4, 0x20 ;  /* 0x0000002004057836 */ /* 0x000fe20000000000 */
[CC--:B------:R-:W-:Y:S01]  /*de80*/  LEA.HI.X.SX32 R29, R30.reuse, R3.reuse, 0x1, P6 ;  /* 0x000000031e1d7211 */ /* 0x0c0fe200030f0eff */
        /* <DEDUP_REMOVED lines=27> */
[----:B------:R-:W-:Y:S02]  /*e040*/  IADD3 R10, P1, R31, R2, RZ ;  /* 0x000000021f0a7210 */ /* 0x000fe40007f3e0ff */
[----:B------:R-:W-:Y:S01]  /*e050*/  ISETP.LT.AND P3, PT, R5, UR4, !P0 ;  /* 0x0000000405007c0c */ /* 0x000fe2000c761270 */
[----:B------:R-:W-:Y:S01]  /*e060*/  ULDC UR4, c[0x0][0x248] ;  /* 0x0000920000047ab9 */ /* 0x000fe20000000800 */
[----:B------:R-:W-:Y:S02]  /*e070*/  PRMT R29, R11, 0x7773, RZ ;  /* 0x000077730b1d7816 */ /* 0x000fe400000000ff */
[C---:B------:R-:W-:Y:S01]  /*e080*/  LEA.HI.X.SX32 R11, R31.reuse, R3, 0x1, P1 ;  /* 0x000000031f0b7211 */ /* 0x040fe200008f0eff */
[----:B------:R-:W-:Y:S01]  /*e090*/  VIADD R31, R31, UR4 ;  /* 0x000000041f1f7c36 */ /* 0x000fe20008000000 */
[----:B------:R-:W-:Y:S01]  /*e0a0*/  ULDC UR4, c[0x0][0x248] ;  /* 0x0000920000047ab9 */ /* 0x000fe20000000800 */
[----:B------:R-:W-:-:S02]  /*e0b0*/  VIADD R5, R4, 0x24 ;  /* 0x0000002404057836 */ /* 0x000fc40000000000 */
[----:B------:R4:W-:Y:S01]  /*e0c0*/  @P4 STG.E.U8 desc[UR12][R10.64], R29 ;  /* 0x0000001d0a004986 */ /* 0x0009e2000c10110c */
[CC--:B--2---:R-:W-:Y:S01]  /*e0d0*/  IADD3 R6, P4, R31.reuse, R2.reuse, RZ ;  /* 0x000000021f067210 */ /* 0x0c4fe20007f9e0ff */
        /* <DEDUP_REMOVED lines=10> */
[----:B----4-:R-:W-:Y:S01]  /*e180*/  IADD3 R10, P6, R28, R2, RZ ;  /* 0x000000021c0a7210 */ /* 0x010fe20007fde0ff */
[----:B------:R-:W-:Y:S01]  /*e190*/  ULDC UR4, c[0x0][0x248] ;  /* 0x0000920000047ab9 */ /* 0x000fe20000000800 */
[----:B------:R-:W-:-:S02]  /*e1a0*/  LEA.HI.X.SX32 R9, R9, R3, 0x1, P4 ;  /* 0x0000000309097211 */ /* 0x000fc400020f0eff */
        /* <DEDUP_REMOVED lines=74> */
[----:B------:R-:W-:Y:S02]  /*e650*/  ULDC UR5, c[0x0][0x22c] ;  /* 0x00008b0000057ab9 */ /* 0x000fe40000000800 */
        /* <DEDUP_REMOVED lines=53> */
[----:B------:R-:W-:Y:S01]  /*e9b0*/  PRMT R31, R16, 0x7770, RZ ;  /* 0x00007770101f7816 */ /* 0x000fe200000000ff */
[----:B------:R-:W-:Y:S01]  /*e9c0*/  ULDC UR5, c[0x0][0x22c] ;  /* 0x00008b0000057ab9 */ /* 0x000fe20000000800 */
[----:B------:R2:W-:Y:S01]  /*e9d0*/  @P3 STG.E.U8 desc[UR12][R6.64], R15 ;  /* 0x0000000f06003986 */ /* 0x0005e2000c10110c */
[----:B------:R-:W-:Y:S02]  /*e9e0*/  IADD3 R8, P2, R13, R2, RZ ;  /* 0x000000020d087210 */ /* 0x000fe40007f5e0ff */
[----:B------:R-:W-:Y:S01]  /*e9f0*/  ISETP.LT.AND P3, PT, R5, UR4, !P0 ;  /* 0x0000000405007c0c */ /* 0x000fe2000c761270 */
[----:B------:R-:W-:Y:S01]  /*ea00*/  ULDC UR4, c[0x0][0x248] ;  /* 0x0000920000047ab9 */ /* 0x000fe20000000800 */
[C---:B------:R-:W-:Y:S01]  /*ea10*/  LEA.HI.X.SX32 R9, R13.reuse, R3, 0x1, P2 ;  /* 0x000000030d097211 */ /* 0x040fe200010f0eff */
[----:B------:R-:W-:Y:S01]  /*ea20*/  VIADD R13, R13, UR4 ;  /* 0x000000040d0d7c36 */ /* 0x000fe20008000000 */
[----:B------:R-:W-:Y:S01]  /*ea30*/  ULDC UR4, c[0x0][0x22c] ;  /* 0x00008b0000047ab9 */ /* 0x000fe20000000800 */
[----:B------:R-:W-:-:S02]  /*ea40*/  VIADD R5, R4, 0x35 ;  /* 0x0000003504057836 */ /* 0x000fc40000000000 */
[----:B------:R3:W-:Y:S01]  /*ea50*/  @P1 STG.E.U8 desc[UR12][R8.64], R31 ;  /* 0x0000001f08001986 */ /* 0x0007e2000c10110c */
[----:B----4-:R-:W-:Y:S02]  /*ea60*/  IADD3 R10, P1, R13, R2, RZ ;  /* 0x000000020d0a7210 */ /* 0x010fe40007f3e0ff */
        /* <DEDUP_REMOVED lines=34> */
[----:B--2---:R-:W-:Y:S01]  /*ec90*/  IADD3 R6, P3, R12, R2, RZ ;  /* 0x000000020c067210 */ /* 0x004fe20007f7e0ff */
[----:B------:R-:W-:Y:S01]  /*eca0*/  ULDC UR5, c[0x0][0x22c] ;  /* 0x00008b0000057ab9 */ /* 0x000fe20000000800 */
[----:B------:R-:W-:-:S02]  /*ecb0*/  PRMT R15, R18, 0x7771, RZ ;  /* 0x00007771120f7816 */ /* 0x000fc400000000ff */
[----:B------:R-:W-:Y:S01]  /*ecc0*/  ISETP.LT.AND P5, PT, R5, UR5, !P0 ;  /* 0x0000000505007c0c */ /* 0x000fe2000c7a1270 */
[----:B------:R-:W-:Y:S01]  /*ecd0*/  VIADD R5, R4, 0x3a ;  /* 0x0000003a04057836 */ /* 0x000fe20000000000 */
[CC--:B------:R-:W-:Y:S01]  /*ece0*/  LEA.HI.X.SX32 R7, R12.reuse, R3.reuse, 0x1, P3 ;  /* 0x000000030c077211 */ /* 0x0c0fe200018f0eff */
[----:B---3--:R-:W-:Y:S01]  /*ecf0*/  VIADD R13, R12, UR4 ;  /* 0x000000040c0d7c36 */ /* 0x008fe20008000000 */
        /* <DEDUP_REMOVED lines=77> */
[C---:B------:R-:W-:Y:S01]  /*f1d0*/  PRMT R15, R19.reuse, 0x7773, RZ ;  /* 0x00007773130f7816 */ /* 0x040fe200000000ff */
[----:B------:R-:W-:Y:S01]  /*f1e0*/  ULDC UR4, c[0x0][0x248] ;  /* 0x0000920000047ab9 */ /* 0x000fe20000000800 */
[----:B------:R-:W-:Y:S01]  /*f1f0*/  PRMT R19, R19, 0x7772, RZ ;  /* 0x0000777213137816 */ /* 0x000fe200000000ff */
[----:B------:R-:W-:Y:S01]  /*f200*/  VIADD R12, R9, UR4 ;  /* 0x00000004090c7c36 */ /* 0x000fe20008000000 */
[----:B------:R-:W-:Y:S01]  /*f210*/  LEA.HI.X.SX32 R7, R13, R3, 0x1, P4 ;  /* 0x000000030d077211 */ /* 0x000fe200020f0eff */
[----:B------:R-:W-:Y:S01]  /*f220*/  ULDC UR4, c[0x0][0x248] ;  /* 0x0000920000047ab9 */ /* 0x000fe20000000800 */
[----:B------:R-:W-:Y:S01]  /*f230*/  ISETP.LT.AND P1, PT, R5, UR5, !P0 ;  /* 0x0000000505007c0c */ /* 0x000fe2000c721270 */
[----:B------:R-:W-:Y:S01]  /*f240*/  VIADD R5, R4, 0x43 ;  /* 0x0000004304057836 */ /* 0x000fe20000000000 */
[-C--:B------:R-:W-:Y:S01]  /*f250*/  IADD3 R8, P4, R9, R2.reuse, RZ ;  /* 0x0000000209087210 */ /* 0x080fe20007f9e0ff */
[----:B------:R3:W-:Y:S01]  /*f260*/  @P6 STG.E.U8 desc[UR12][R6.64], R19 ;  /* 0x0000001306006986 */ /* 0x0007e2000c10110c */
[----:B------:R-:W-:Y:S01]  /*f270*/  ULDC UR5, c[0x0][0x22c] ;  /* 0x00008b0000057ab9 */ /* 0x000fe20000000800 */
[----:B--2---:R-:W-:-:S02]  /*f280*/  IADD3 R10, P6, R12, R2, RZ ;  /* 0x000000020c0a7210 */ /* 0x004fc40007fde0ff */
[-C--:B------:R-:W-:Y:S02]  /*f290*/  LEA.HI.X.SX32 R9, R9, R3.reuse, 0x1, P4 ;  /* 0x0000000309097211 */ /* 0x080fe400020f0eff */
        /* <DEDUP_REMOVED lines=11> */
[CC--:B---3--:R-:W-:Y:S01]  /*f350*/  IADD3 R6, P3, R12.reuse, R2.reuse, RZ ;  /* 0x000000020c067210 */ /* 0x0c8fe20007f7e0ff */
[----:B------:R-:W-:Y:S01]  /*f360*/  ULDC UR5, c[0x0][0x22c] ;  /* 0x00008b0000057ab9 */ /* 0x000fe20000000800 */
[----:B------:R-:W-:Y:S01]  /*f370*/  VIADD R13, R12, UR4 ;  /* 0x000000040c0d7c36 */ /* 0x000fe20008000000 */
[----:B------:R-:W-:Y:S01]  /*f380*/  ISETP.LT.AND P5, PT, R5, UR5, !P0 ;  /* 0x0000000505007c0c */ /* 0x000fe2000c7a1270 */
[----:B------:R-:W-:Y:S01]  /*f390*/  VIADD R5, R4, 0x46 ;  /* 0x0000004604057836 */ /* 0x000fe20000000000 */
[----:B------:R-:W-:Y:S01]  /*f3a0*/  LEA.HI.X.SX32 R7, R12, R3, 0x1, P3 ;  /* 0x000000030c077211 */ /* 0x000fe200018f0eff */
[----:B------:R-:W-:Y:S01]  /*f3b0*/  ULDC UR4, c[0x0][0x22c] ;  /* 0x00008b0000047ab9 */ /* 0x000fe20000000800 */
[----:B------:R-:W-:Y:S01]  /*f3c0*/  PRMT R17, R20, 0x7771, RZ ;  /* 0x0000777114117816 */ /* 0x000fe200000000ff */
[----:B------:R-:W-:Y:S01]  /*f3d0*/  ULDC UR5, c[0x0][0x22c] ;  /* 0x00008b0000057ab9 */ /* 0x000fe20000000800 */
[----:B--2---:R-:W-:-:S03]  /*f3e0*/  IADD3 R8, P3, R13, R2, RZ ;  /* 0x000000020d087210 */ /* 0x004fc60007f7e0ff */
        /* <DEDUP_REMOVED lines=74> */
[----:B------:R-:W-:Y:S02]  /*f890*/  ULDC UR4, c[0x0][0x248] ;  /* 0x0000920000047ab9 */ /* 0x000fe40000000800 */
[----:B------:R-:W-:Y:S01]  /*f8a0*/  LEA.HI.X.SX32 R7, R13, R3, 0x1, P4 ;  /* 0x000000030d077211 */ /* 0x000fe200020f0eff */
[----:B------:R-:W-:Y:S01]  /*f8b0*/  VIADD R12, R9, UR4 ;  /* 0x00000004090c7c36 */ /* 0x000fe20008000000 */
[----:B------:R-:W-:Y:S01]  /*f8c0*/  PRMT R13, R21, 0x7772, RZ ;  /* 0x00007772150d7816 */ /* 0x000fe200000000ff */
        /* <DEDUP_REMOVED lines=214> */
[-C--:B------:R-:W-:Y:S01]  /*10630*/  LEA.HI.X.SX32 R7, R13, R3.reuse, 0x1, P4 ;  /* 0x000000030d077211 */ /* 0x080fe200020f0eff */
[----:B------:R-:W-:Y:S01]  /*10640*/  VIADD R12, R9, UR4 ;  /* 0x00000004090c7c36 */ /* 0x000fe20008000000 */
[----:B------:R-:W-:Y:S01]  /*10650*/  ISETP.LT.AND P1, PT, R5, UR5, !P0 ;  /* 0x0000000505007c0c */ /* 0x000fe2000c721270 */
[----:B------:R-:W-:Y:S01]  /*10660*/  VIADD R5, R4, 0x67 ;  /* 0x0000006704057836 */ /* 0x000fe20000000000 */
[CC--:B------:R-:W-:Y:S01]  /*10670*/  IADD3 R8, P4, R9.reuse, R2.reuse, RZ ;  /* 0x0000000209087210 */ /* 0x0c0fe20007f9e0ff */
[----:B------:R2:W-:Y:S01]  /*10680*/  @P6 STG.E.U8 desc[UR12][R6.64], R15 ;  /* 0x0000000f06006986 */ /* 0x0005e2000c10110c */
[----:B------:R-:W-:Y:S01]  /*10690*/  ULDC UR5, c[0x0][0x22c] ;  /* 0x00008b0000057ab9 */ /* 0x000fe20000000800 */
[-C--:B----4-:R-:W-:Y:S01]  /*106a0*/  IADD3 R10, P6, R12, R2.reuse, RZ ;  /* 0x000000020c0a7210 */ /* 0x090fe20007fde0ff */
[----:B------:R-:W-:Y:S01]  /*106b0*/  ULDC UR4, c[0x0][0x248] ;  /* 0x0000920000047ab9 */ /* 0x000fe20000000800 */
[-C--:B------:R-:W-:Y:S02]  /*106c0*/  LEA.HI.X.SX32 R9, R9, R3.reuse, 0x1, P4 ;  /* 0x0000000309097211 */ /* 0x080fe400020f0eff */
        /* <DEDUP_REMOVED lines=89> */
[CC--:B------:R-:W-:Y:S01]  /*10c60*/  LEA.HI.X.SX32 R11, R13.reuse, R3.reuse, 0x1, P1 ;  /* 0x000000030d0b7211 */ /* 0x0c0fe200008f0eff */
[----:B------:R-:W-:Y:S01]  /*10c70*/  VIADD R13, R13, UR4 ;  /* 0x000000040d0d7c36 */ /* 0x000fe20008000000 */
[----:B------:R-:W-:Y:S01]  /*10c80*/  ULDC UR4, c[0x0][0x248] ;  /* 0x0000920000047ab9 */ /* 0x000fe20000000800 */
[C---:B------:R-:W-:Y:S02]  /*10c90*/  VIADD R5, R4.reuse, 0x72 ;  /* 0x0000007204057836 */ /* 0x040fe40000000000 */
[----:B------:R4:W-:Y:S01]  /*10ca0*/  @P4 STG.E.U8 desc[UR12][R10.64], R17 ;  /* 0x000000110a004986 */ /* 0x0009e2000c10110c */
[CC--:B--2---:R-:W-:Y:S01]  /*10cb0*/  IADD3 R6, P4, R13.reuse, R2.reuse, RZ ;  /* 0x000000020d067210 */ /* 0x0c4fe20007f9e0ff */
        /* <DEDUP_REMOVED lines=12> */
[----:B----4-:R-:W-:-:S02]  /*10d80*/  IADD3 R10, P6, R12, R2, RZ ;  /* 0x000000020c0a7210 */ /* 0x010fc40007fde0ff */
        /* <DEDUP_REMOVED lines=21> */
[----:B---3--:R-:W-:-:S03]  /*10ee0*/  IADD3 R8, P3, R13, R2, RZ ;  /* 0x000000020d087210 */ /* 0x008fc60007f7e0ff */
        /* <DEDUP_REMOVED lines=268> */
[C---:B-1----:R-:W-:Y:S01]  /*11fb0*/  PRMT R17, R48.reuse, 0x7771, RZ ;  /* 0x0000777130117816 */ /* 0x042fe200000000ff */
        /* <DEDUP_REMOVED lines=19> */
[C---:B-1----:R-:W-:Y:S01]  /*120f0*/  IADD3 R6, P4, R13.reuse, R2, RZ ;  /* 0x000000020d067210 */ /* 0x042fe20007f9e0ff */
[----:B--2---:R-:W-:Y:S01]  /*12100*/  VIADD R9, R13, UR4 ;  /* 0x000000040d097c36 */ /* 0x004fe20008000000 */
        /* <DEDUP_REMOVED lines=9> */
[-C--:B---3--:R-:W-:Y:S01]  /*121a0*/  IADD3 R10, P6, R12, R2.reuse, RZ ;  /* 0x000000020c0a7210 */ /* 0x088fe20007fde0ff */
        /* <DEDUP_REMOVED lines=14> */
[----:B-1----:R-:W-:Y:S01]  /*12290*/  IADD3 R6, P3, R12, R2, RZ ;  /* 0x000000020c067210 */ /* 0x002fe20007f7e0ff */
        /* <DEDUP_REMOVED lines=14> */
[----:B---3--:R-:W-:Y:S01]  /*12380*/  PRMT R17, R51, 0x7770, RZ ;  /* 0x0000777033117816 */ /* 0x008fe200000000ff */
        /* <DEDUP_REMOVED lines=8> */
[----:B-1----:R-:W-:Y:S01]  /*12410*/  PRMT R15, R51, 0x7771, RZ ;  /* 0x00007771330f7816 */ /* 0x002fe200000000ff */
[----:B------:R-:W-:Y:S01]  /*12420*/  ULDC UR4, c[0x0][0x248] ;  /* 0x0000920000047ab9 */ /* 0x000fe20000000800 */
[----:B------:R-:W-:-:S03]  /*12430*/  VIADD R5, R4, 0x9c ;  /* 0x0000009c04057836 */ /* 0x000fc60000000000 */
[----:B------:R1:W-:Y:S01]  /*12440*/  @P4 STG.E.U8 desc[UR12][R10.64], R15 ;  /* 0x0000000f0a004986 */ /* 0x0003e2000c10110c */
[CC--:B------:R-:W-:Y:S01]  /*12450*/  IADD3 R6, P4, R13.reuse, R2.reuse, RZ ;  /* 0x000000020d067210 */ /* 0x0c0fe20007f9e0ff */
[C---:B--2---:R-:W-:Y:S01]  /*12460*/  VIADD R9, R13.reuse, UR4 ;  /* 0x000000040d097c36 */ /* 0x044fe20008000000 */
        /* <DEDUP_REMOVED lines=9> */
[----:B-1----:R-:W-:Y:S01]  /*12500*/  IADD3 R10, P6, R12, R2, RZ ;  /* 0x000000020c0a7210 */ /* 0x002fe20007fde0ff */
        /* <DEDUP_REMOVED lines=20> */
[----:B-1----:R-:W-:Y:S01]  /*12650*/  VIADD R13, R12, UR4 ;  /* 0x000000040c0d7c36 */ /* 0x002fe20008000000 */
        /* <DEDUP_REMOVED lines=21> */
[CC--:B-1----:R-:W-:Y:S01]  /*127b0*/  IADD3 R6, P4, R13.reuse, R2.reuse, RZ ;  /* 0x000000020d067210 */ /* 0x0c2fe20007f9e0ff */
[----:B--2---:R-:W-:Y:S01]  /*127c0*/  VIADD R9, R13, UR4 ;  /* 0x000000040d097c36 */ /* 0x004fe20008000000 */
        /* <DEDUP_REMOVED lines=11> */
[----:B---3--:R-:W-:-:S02]  /*12880*/  IADD3 R10, P6, R12, R2, RZ ;  /* 0x000000020c0a7210 */ /* 0x008fc40007fde0ff */
        /* <DEDUP_REMOVED lines=12> */
[CC--:B-1----:R-:W-:Y:S01]  /*12950*/  IADD3 R6, P3, R12.reuse, R2.reuse, RZ ;  /* 0x000000020c067210 */ /* 0x0c2fe20007f7e0ff */
        /* <DEDUP_REMOVED lines=18> */
[----:B---3--:R-:W-:Y:S02]  /*12a80*/  IADD3 R10, P1, R13, R2, RZ ;  /* 0x000000020d0a7210 */ /* 0x008fe40007f3e0ff */
        /* <DEDUP_REMOVED lines=74> */
[----:B-1----:R-:W-:-:S02]  /*12f30*/  IADD3 R10, P6, R12, R2, RZ ;  /* 0x000000020c0a7210 */ /* 0x002fc40007fde0ff */
        /* <DEDUP_REMOVED lines=22> */
[----:B-1----:R-:W-:-:S03]  /*130a0*/  IADD3 R8, P3, R13, R2, RZ ;  /* 0x000000020d087210 */ /* 0x002fc60007f7e0ff */
[----:B------:R1:W-:Y:S01]  /*130b0*/  @P2 STG.E.U8 desc[UR12][R6.64], R17 ;  /* 0x0000001106002986 */ /* 0x0003e2000c10110c */
        /* <DEDUP_REMOVED lines=17> */
[CC--:B-1----:R-:W-:Y:S01]  /*131d0*/  IADD3 R6, P4, R13.reuse, R2.reuse, RZ ;  /* 0x000000020d067210 */ /* 0x0c2fe20007f9e0ff */
        /* <DEDUP_REMOVED lines=10> */
[----:B---3--:R-:W-:Y:S01]  /*13280*/  IADD3 R10, P6, R12, R2, RZ ;  /* 0x000000020c0a7210 */ /* 0x008fe20007fde0ff */
        /* <DEDUP_REMOVED lines=43> */
[----:B--2---:R-:W-:Y:S01]  /*13540*/  VIADD R9, R13, UR4 ;  /* 0x000000040d097c36 */ /* 0x004fe20008000000 */
        /* <DEDUP_REMOVED lines=379> */
[----:B0-----:R-:W-:Y:S02]  /*14d00*/  PRMT R17, R64, 0x7770, RZ ;  /* 0x0000777040117816 */ /* 0x001fe400000000ff */
        /* <DEDUP_REMOVED lines=22> */
[----:B0-----:R-:W-:Y:S01]  /*14e70*/  IADD3 R6, P2, R12, R2, RZ ;  /* 0x000000020c067210 */ /* 0x001fe20007f5e0ff */
        /* <DEDUP_REMOVED lines=14> */
[----:B--2---:R-:W-:Y:S01]  /*14f60*/  PRMT R15, R66, 0x7770, RZ ;  /* 0x00007770420f7816 */ /* 0x004fe200000000ff */
        /* <DEDUP_REMOVED lines=8> */
[----:B0-----:R-:W-:Y:S01]  /*14ff0*/  PRMT R17, R66, 0x7771, RZ ;  /* 0x0000777142117816 */ /* 0x001fe200000000ff */
[----:B------:R-:W-:Y:S01]  /*15000*/  ULDC UR4, c[0x0][0x248] ;  /* 0x0000920000047ab9 */ /* 0x000fe20000000800 */
[----:B------:R-:W-:-:S03]  /*15010*/  VIADD R5, R4, 0xea ;  /* 0x000000ea04057836 */ /* 0x000fc60000000000 */
[----:B------:R0:W-:Y:S01]  /*15020*/  @P4 STG.E.U8 desc[UR12][R10.64], R17 ;  /* 0x000000110a004986 */ /* 0x0001e2000c10110c */
[CC--:B------:R-:W-:Y:S01]  /*15030*/  IADD3 R6, P4, R13.reuse, R2.reuse, RZ ;  /* 0x000000020d067210 */ /* 0x0c0fe20007f9e0ff */
[----:B-1----:R-:W-:Y:S01]  /*15040*/  VIADD R9, R13, UR4 ;  /* 0x000000040d097c36 */ /* 0x002fe20008000000 */
        /* <DEDUP_REMOVED lines=9> */
[----:B0-----:R-:W-:Y:S01]  /*150e0*/  IADD3 R10, P6, R12, R2, RZ ;  /* 0x000000020c0a7210 */ /* 0x001fe20007fde0ff */
        /* <DEDUP_REMOVED lines=12> */
[----:B-1----:R-:W-:Y:S01]  /*151b0*/  IADD3 R6, P5, R12, R2, RZ ;  /* 0x000000020c067210 */ /* 0x002fe20007fbe0ff */
[----:B------:R-:W-:Y:S01]  /*151c0*/  ULDC UR5, c[0x0][0x22c] ;  /* 0x00008b0000057ab9 */ /* 0x000fe20000000800 */
[----:B------:R1:W-:Y:S01]  /*151d0*/  @P3 STG.E.U8 desc[UR12][R10.64], R17 ;  /* 0x000000110a003986 */ /* 0x0003e2000c10110c */
[----:B------:R-:W-:Y:S01]  /*151e0*/  ULDC UR4, c[0x0][0x248] ;  /* 0x0000920000047ab9 */ /* 0x000fe20000000800 */
[----:B------:R-:W-:Y:S01]  /*151f0*/  ISETP.LT.AND P3, PT, R5, UR5, !P0 ;  /* 0x0000000505007c0c */ /* 0x000fe2000c761270 */
[----:B------:R-:W-:Y:S01]  /*15200*/  VIADD R5, R4, 0xee ;  /* 0x000000ee04057836 */ /* 0x000fe20000000000 */
[----:B------:R-:W-:Y:S01]  /*15210*/  LEA.HI.X.SX32 R7, R12, R3, 0x1, P5 ;  /* 0x000000030c077211 */ /* 0x000fe200028f0eff */
[----:B------:R-:W-:Y:S01]  /*15220*/  ULDC UR5, c[0x0][0x22c] ;  /* 0x00008b0000057ab9 */ /* 0x000fe20000000800 */
[----:B------:R-:W-:Y:S01]  /*15230*/  PRMT R15, R64, 0x7773, RZ ;  /* 0x00007773400f7816 */ /* 0x000fe200000000ff */
[----:B0-----:R-:W-:Y:S01]  /*15240*/  VIADD R13, R12, UR4 ;  /* 0x000000040c0d7c36 */ /* 0x001fe20008000000 */
[----:B------:R-:W-:-:S03]  /*15250*/  ULDC UR4, c[0x0][0x22c] ;  /* 0x00008b0000047ab9 */ /* 0x000fc60000000800 */
[----:B------:R0:W-:Y:S01]  /*15260*/  @P2 STG.E.U8 desc[UR12][R6.64], R15 ;  /* 0x0000000f06002986 */ /* 0x0001e2000c10110c */
[-C--:B------:R-:W-:Y:S02]  /*15270*/  IADD3 R8, P5, R13, R2.reuse, RZ ;  /* 0x000000020d087210 */ /* 0x080fe40007fbe0ff */
[----:B------:R-:W-:Y:S01]  /*15280*/  ISETP.LT.AND P2, PT, R5, UR4, !P0 ;  /* 0x0000000405007c0c */ /* 0x000fe2000c741270 */
[----:B------:R-:W-:Y:S01]  /*15290*/  ULDC UR4, c[0x0][0x248] ;  /* 0x0000920000047ab9 */ /* 0x000fe20000000800 */
[CC--:B------:R-:W-:Y:S01]  /*152a0*/  LEA.HI.X.SX32 R9, R13.reuse, R3.reuse, 0x1, P5 ;  /* 0x000000030d097211 */ /* 0x0c0fe200028f0eff */
[----:B-1----:R-:W-:Y:S01]  /*152b0*/  VIADD R10, R13, UR4 ;  /* 0x000000040d0a7c36 */ /* 0x002fe20008000000 */
[----:B------:R-:W-:Y:S01]  /*152c0*/  PRMT R11, R65, 0x7772, RZ ;  /* 0x00007772410b7816 */ /* 0x000fe200000000ff */
[----:B------:R-:W-:Y:S01]  /*152d0*/  VIADD R5, R4, 0xef ;  /* 0x000000ef04057836 */ /* 0x000fe20000000000 */
[----:B------:R-:W-:Y:S02]  /*152e0*/  ULDC UR4, c[0x0][0x22c] ;  /* 0x00008b0000047ab9 */ /* 0x000fe40000000800 */
[C---:B------:R-:W-:Y:S01]  /*152f0*/  IADD3 R12, P5, R10.reuse, R2, RZ ;  /* 0x000000020a0c7210 */ /* 0x040fe20007fbe0ff */
[----:B------:R-:W-:Y:S01]  /*15300*/  @P1 STG.E.U8 desc[UR12][R8.64], R11 ;  /* 0x0000000b08001986 */ /* 0x000fe2000c10110c */
[----:B------:R-:W-:Y:S01]  /*15310*/  ISETP.LT.AND P1, PT, R5, UR4, !P0 ;  /* 0x0000000405007c0c */ /* 0x000fe2000c721270 */
[----:B------:R-:W-:Y:S01]  /*15320*/  ULDC UR4, c[0x0][0x248] ;  /* 0x0000920000047ab9 */ /* 0x000fe20000000800 */
[C---:B------:R-:W-:Y:S01]  /*15330*/  LEA.HI.X.SX32 R13, R10.reuse, R3, 0x1, P5 ;  /* 0x000000030a0d7211 */ /* 0x040fe200028f0eff */
[----:B------:R-:W-:Y:S01]  /*15340*/  VIADD R10, R10, UR4 ;  /* 0x000000040a0a7c36 */ /* 0x000fe20008000000 */
[----:B------:R-:W-:Y:S01]  /*15350*/  PRMT R65, R65, 0x7773, RZ ;  /* 0x0000777341417816 */ /* 0x000fe200000000ff */
[----:B------:R-:W-:-:S04]  /*15360*/  ULDC UR4, c[0x0][0x248] ;  /* 0x0000920000047ab9 */ /* 0x000fc80000000800 */
[----:B------:R1:W-:Y:S01]  /*15370*/  @P4 STG.E.U8 desc[UR12][R12.64], R65 ;  /* 0x000000410c004986 */ /* 0x0003e2000c10110c */
[-C--:B0-----:R-:W-:Y:S01]  /*15380*/  IADD3 R6, P4, R10, R2.reuse, RZ ;  /* 0x000000020a067210 */ /* 0x081fe20007f9e0ff */
[----:B------:R-:W-:Y:S02]  /*15390*/  VIADD R5, R4, 0xf0 ;  /* 0x000000f004057836 */ /* 0x000fe40000000000 */
[C---:B------:R-:W-:Y:S01]  /*153a0*/  VIADD R16, R10.reuse, UR4 ;  /* 0x000000040a107c36 */ /* 0x040fe20008000000 */
[----:B------:R-:W-:Y:S01]  /*153b0*/  LEA.HI.X.SX32 R7, R10, R3, 0x1, P4 ;  /* 0x000000030a077211 */ /* 0x000fe200020f0eff */
[----:B------:R-:W-:Y:S01]  /*153c0*/  ULDC UR4, c[0x0][0x22c] ;  /* 0x00008b0000047ab9 */ /* 0x000fe20000000800 */
[----:B------:R0:W2:Y:S01]  /*153d0*/  LDS.128 R8, [R0] ;  /* 0x0000000000087984 */ /* 0x0000a20000000c00 */
[----:B------:R-:W-:Y:S01]  /*153e0*/  ISETP.LT.AND P5, PT, R5, UR5, !P0 ;  /* 0x0000000505007c0c */ /* 0x000fe2000c7a1270 */
[----:B------:R-:W-:Y:S01]  /*153f0*/  VIADD R5, R4, 0xf1 ;  /* 0x000000f104057836 */ /* 0x000fe20000000000 */
[----:B------:R-:W-:Y:S01]  /*15400*/  IADD3 R14, P4, R16, R2, RZ ;  /* 0x00000002100e7210 */ /* 0x000fe20007f9e0ff */
[----:B------:R-:W-:-:S03]  /*15410*/  ULDC UR5, c[0x0][0x22c] ;  /* 0x00008b0000057ab9 */ /* 0x000fc60000000800 */
[----:B------:R-:W-:Y:S02]  /*15420*/  LEA.HI.X.SX32 R15, R16, R3, 0x1, P4 ;  /* 0x00000003100f7211 */ /* 0x000fe400020f0eff */
[----:B------:R-:W-:Y:S01]  /*15430*/  ISETP.LT.AND P4, PT, R5, UR4, !P0 ;  /* 0x0000000405007c0c */ /* 0x000fe2000c781270 */
[----:B------:R-:W-:Y:S01]  /*15440*/  ULDC UR4, c[0x0][0x248] ;  /* 0x0000920000047ab9 */ /* 0x000fe20000000800 */
[----:B------:R-:W-:Y:S01]  /*15450*/  PRMT R17, R66, 0x7772, RZ ;  /* 0x0000777242117816 */ /* 0x000fe200000000ff */
[----:B------:R-:W-:Y:S01]  /*15460*/  VIADD R16, R16, UR4 ;  /* 0x0000000410107c36 */ /* 0x000fe20008000000 */
[----:B------:R-:W-:Y:S01]  /*15470*/  PRMT R19, R66, 0x7773, RZ ;  /* 0x0000777342137816 */ /* 0x000fe200000000ff */
[----:B------:R-:W-:Y:S01]  /*15480*/  VIADD R5, R4, 0xf2 ;  /* 0x000000f204057836 */ /* 0x000fe20000000000 */
[----:B------:R-:W-:Y:S01]  /*15490*/  ULDC UR4, c[0x0][0x248] ;  /* 0x0000920000047ab9 */ /* 0x000fe20000000800 */
[----:B------:R3:W-:Y:S01]  /*154a0*/  @P6 STG.E.U8 desc[UR12][R6.64], R17 ;  /* 0x0000001106006986 */ /* 0x0007e2000c10110c */
[----:B-1----:R-:W-:-:S03]  /*154b0*/  IADD3 R12, P6, R16, R2, RZ ;  /* 0x00000002100c7210 */ /* 0x002fc60007fde0ff */
[----:B------:R1:W-:Y:S01]  /*154c0*/  @P3 STG.E.U8 desc[UR12][R14.64], R19 ;  /* 0x000000130e003986 */ /* 0x0003e2000c10110c */
[----:B------:R-:W-:Y:S01]  /*154d0*/  ISETP.LT.AND P3, PT, R5, UR5, !P0 ;  /* 0x0000000505007c0c */ /* 0x000fe2000c761270 */
[----:B------:R-:W-:Y:S01]  /*154e0*/  VIADD R5, R4, 0xf3 ;  /* 0x000000f304057836 */ /* 0x000fe20000000000 */
[C---:B------:R-:W-:Y:S01]  /*154f0*/  LEA.HI.X.SX32 R13, R16.reuse, R3, 0x1, P6 ;  /* 0x00000003100d7211 */ /* 0x040fe200030f0eff */
[----:B0-----:R-:W-:Y:S01]  /*15500*/  VIADD R0, R16, UR4 ;  /* 0x0000000410007c36 */ /* 0x001fe20008000000 */
[----:B------:R-:W-:Y:S01]  /*15510*/  ULDC UR4, c[0x0][0x22c] ;  /* 0x00008b0000047ab9 */ /* 0x000fe20000000800 */
[----:B------:R-:W-:Y:S01]  /*15520*/  ULDC UR5, c[0x0][0x22c] ;  /* 0x00008b0000057ab9 */ /* 0x000fe20000000800 */
[C---:B---3--:R-:W-:Y:S02]  /*15530*/  PRMT R17, R67.reuse, 0x7773, RZ ;  /* 0x0000777343117816 */ /* 0x048fe400000000ff */
[----:B------:R-:W-:Y:S02]  /*15540*/  PRMT R67, R67, 0x7772, RZ ;  /* 0x0000777243437816 */ /* 0x000fe400000000ff */
[----:B------:R-:W-:-:S03]  /*15550*/  IADD3 R6, P6, R0, R2, RZ ;  /* 0x0000000200067210 */ /* 0x000fc60007fde0ff */
[----:B------:R0:W-:Y:S01]  /*15560*/  @P2 STG.E.U8 desc[UR12][R12.64], R67 ;  /* 0x000000430c002986 */ /* 0x0001e2000c10110c */
[----:B------:R-:W-:Y:S01]  /*15570*/  ISETP.LT.AND P2, PT, R5, UR4, !P0 ;  /* 0x0000000405007c0c */ /* 0x000fe2000c741270 */
[----:B------:R-:W-:Y:S02]  /*15580*/  ULDC UR4, c[0x0][0x248] ;  /* 0x0000920000047ab9 */ /* 0x000fe40000000800 */
[C---:B------:R-:W-:Y:S01]  /*15590*/  VIADD R5, R0.reuse, UR4 ;  /* 0x0000000400057c36 */ /* 0x040fe20008000000 */
[-C--:B------:R-:W-:Y:S01]  /*155a0*/  LEA.HI.X.SX32 R7, R0, R3.reuse, 0x1, P6 ;  /* 0x0000000300077211 */ /* 0x080fe200030f0eff */
[----:B------:R-:W-:Y:S01]  /*155b0*/  VIADD R0, R4, 0xf4 ;  /* 0x000000f404007836 */ /* 0x000fe20000000000 */
[----:B------:R-:W-:Y:S02]  /*155c0*/  ULDC UR4, c[0x0][0x248] ;  /* 0x0000920000047ab9 */ /* 0x000fe40000000800 */
[CC--:B-1----:R-:W-:Y:S01]  /*155d0*/  IADD3 R14, P6, R5.reuse, R2.reuse, RZ ;  /* 0x00000002050e7210 */ /* 0x0c2fe20007fde0ff */
[----:B------:R1:W-:Y:S01]  /*155e0*/  @P1 STG.E.U8 desc[UR12][R6.64], R17 ;  /* 0x0000001106001986 */ /* 0x0003e2000c10110c */
[C---:B------:R-:W-:Y:S01]  /*155f0*/  VIADD R16, R5.reuse, UR4 ;  /* 0x0000000405107c36 */ /* 0x040fe20008000000 */
[----:B------:R-:W-:Y:S01]  /*15600*/  ISETP.LT.AND P1, PT, R0, UR5, !P0 ;  /* 0x0000000500007c0c */ /* 0x000fe2000c721270 */
[----:B------:R-:W-:Y:S01]  /*15610*/  VIADD R0, R4, 0xf5 ;  /* 0x000000f504007836 */ /* 0x000fe20000000000 */
[----:B------:R-:W-:Y:S01]  /*15620*/  LEA.HI.X.SX32 R15, R5, R3, 0x1, P6 ;  /* 0x00000003050f7211 */ /* 0x000fe200030f0eff */
[----:B------:R-:W-:Y:S01]  /*15630*/  ULDC UR4, c[0x0][0x22c] ;  /* 0x00008b0000047ab9 */ /* 0x000fe20000000800 */
[----:B--2---:R-:W-:Y:S01]  /*15640*/  PRMT R19, R8, 0x7770, RZ ;  /* 0x0000777008137816 */ /* 0x004fe200000000ff */
[----:B------:R-:W-:Y:S01]  /*15650*/  ULDC UR5, c[0x0][0x22c] ;  /* 0x00008b0000057ab9 */ /* 0x000fe20000000800 */
[----:B0-----:R-:W-:-:S03]  /*15660*/  IADD3 R12, P6, R16, R2, RZ ;  /* 0x00000002100c7210 */ /* 0x001fc60007fde0ff */
[----:B------:R0:W-:Y:S01]  /*15670*/  @P5 STG.E.U8 desc[UR12][R14.64], R19 ;  /* 0x000000130e005986 */ /* 0x0001e2000c10110c */
[----:B------:R-:W-:Y:S01]  /*15680*/  ISETP.LT.AND P5, PT, R0, UR4, !P0 ;  /* 0x0000000400007c0c */ /* 0x000fe2000c7a1270 */
[----:B------:R-:W-:Y:S01]  /*15690*/  ULDC UR4, c[0x0][0x248] ;  /* 0x0000920000047ab9 */ /* 0x000fe20000000800 */
[CC--:B------:R-:W-:Y:S01]  /*156a0*/  LEA.HI.X.SX32 R13, R16.reuse, R3.reuse, 0x1, P6 ;  /* 0x00000003100d7211 */ /* 0x0c0fe200030f0eff */
[----:B------:R-:W-:Y:S01]  /*156b0*/  VIADD R16, R16, UR4 ;  /* 0x0000000410107c36 */ /* 0x000fe20008000000 */
[----:B-1----:R-:W-:Y:S01]  /*156c0*/  PRMT R17, R8, 0x7771, RZ ;  /* 0x0000777108117816 */ /* 0x002fe200000000ff */
[----:B------:R-:W-:Y:S01]  /*156d0*/  VIADD R0, R4, 0xf6 ;  /* 0x000000f604007836 */ /* 0x000fe20000000000 */
[----:B------:R-:W-:Y:S02]  /*156e0*/  ULDC UR4, c[0x0][0x248] ;  /* 0x0000920000047ab9 */ /* 0x000fe40000000800 */
[CC--:B------:R-:W-:Y:S01]  /*156f0*/  IADD3 R6, P6, R16.reuse, R2.reuse, RZ ;  /* 0x0000000210067210 */ /* 0x0c0fe20007fde0ff */
[----:B------:R1:W-:Y:S01]  /*15700*/  @P4 STG.E.U8 desc[UR12][R12.64], R17 ;  /* 0x000000110c004986 */ /* 0x0003e2000c10110c */
[----:B------:R-:W-:Y:S01]  /*15710*/  VIADD R5, R16, UR4 ;  /* 0x0000000410057c36 */ /* 0x000fe20008000000 */
[----:B------:R-:W-:Y:S01]  /*15720*/  ISETP.LT.AND P4, PT, R0, UR5, !P0 ;  /* 0x0000000500007c0c */ /* 0x000fe2000c781270 */
[----:B------:R-:W-:Y:S01]  /*15730*/  VIADD R0, R4, 0xf7 ;  /* 0x000000f704007836 */ /* 0x000fe20000000000 */
[----:B------:R-:W-:Y:S01]  /*15740*/  LEA.HI.X.SX32 R7, R16, R3, 0x1, P6 ;  /* 0x0000000310077211 */ /* 0x000fe200030f0eff */
[----:B------:R-:W-:Y:S01]  /*15750*/  ULDC UR4, c[0x0][0x22c] ;  /* 0x00008b0000047ab9 */ /* 0x000fe20000000800 */
[----:B0-----:R-:W-:Y:S01]  /*15760*/  PRMT R19, R9, 0x7770, RZ ;  /* 0x0000777009137816 */ /* 0x001fe200000000ff */
[----:B------:R-:W-:Y:S01]  /*15770*/  ULDC UR5, c[0x0][0x22c] ;  /* 0x00008b0000057ab9 */ /* 0x000fe20000000800 */
[----:B------:R-:W-:-:S03]  /*15780*/  IADD3 R14, P6, R5, R2, RZ ;  /* 0x00000002050e7210 */ /* 0x000fc60007fde0ff */
        /* <DEDUP_REMOVED lines=10> */
[C---:B------:R-:W-:Y:S01]  /*15830*/  VIADD R16, R5.reuse, UR4 ;  /* 0x0000000405107c36 */ /* 0x040fe20008000000 */
        /* <DEDUP_REMOVED lines=28> */
[C---:B------:R-:W-:Y:S01]  /*15a00*/  LEA.HI.X.SX32 R13, R5.reuse, R3, 0x1, P6 ;  /* 0x00000003050d7211 */ /* 0x040fe200030f0eff */
[----:B------:R-:W-:Y:S01]  /*15a10*/  VIADD R5, R5, UR4 ;  /* 0x0000000405057c36 */ /* 0x000fe20008000000 */
[----:B-1----:R-:W-:Y:S01]  /*15a20*/  PRMT R17, R11, 0x7771, RZ ;  /* 0x000077710b117816 */ /* 0x002fe200000000ff */
[----:B------:R-:W-:Y:S01]  /*15a30*/  VIADD R0, R4, 0xfc ;  /* 0x000000fc04007836 */ /* 0x000fe20000000000 */
[----:B------:R-:W-:Y:S02]  /*15a40*/  ULDC UR4, c[0x0][0x248] ;  /* 0x0000920000047ab9 */ /* 0x000fe40000000800 */
[C---:B------:R-:W-:Y:S01]  /*15a50*/  IADD3 R6, P6, R5.reuse, R2, RZ ;  /* 0x0000000205067210 */ /* 0x040fe20007fde0ff */
[----:B------:R1:W-:Y:S01]  /*15a60*/  @P3 STG.E.U8 desc[UR12][R12.64], R17 ;  /* 0x000000110c003986 */ /* 0x0003e2000c10110c */
[----:B------:R-:W-:Y:S01]  /*15a70*/  VIADD R16, R5, UR4 ;  /* 0x0000000405107c36 */ /* 0x000fe20008000000 */
[----:B------:R-:W-:-:S02]  /*15a80*/  ISETP.LT.AND P3, PT, R0, UR5, !P0 ;  /* 0x0000000500007c0c */ /* 0x000fc4000c761270 */
[-C--:B------:R-:W-:Y:S01]  /*15a90*/  LEA.HI.X.SX32 R7, R5, R3.reuse, 0x1, P6 ;  /* 0x0000000305077211 */ /* 0x080fe200030f0eff */
[----:B------:R-:W-:Y:S01]  /*15aa0*/  VIADD R0, R4, 0xfd ;  /* 0x000000fd04007836 */ /* 0x000fe20000000000 */
[----:B------:R-:W-:Y:S01]  /*15ab0*/  PRMT R5, R8, 0x7772, RZ ;  /* 0x0000777208057816 */ /* 0x000fe200000000ff */
[----:B------:R-:W-:Y:S01]  /*15ac0*/  ULDC UR4, c[0x0][0x22c] ;  /* 0x00008b0000047ab9 */ /* 0x000fe20000000800 */
[----:B0-----:R-:W-:Y:S01]  /*15ad0*/  IADD3 R14, P6, R16, R2, RZ ;  /* 0x00000002100e7210 */ /* 0x001fe20007fde0ff */
[----:B------:R-:W-:Y:S02]  /*15ae0*/  ULDC UR5, c[0x0][0x248] ;  /* 0x0000920000057ab9 */ /* 0x000fe40000000800 */
[----:B------:R0:W-:Y:S01]  /*15af0*/  @P2 STG.E.U8 desc[UR12][R6.64], R5 ;  /* 0x0000000506002986 */ /* 0x0001e2000c10110c */
[----:B------:R-:W-:Y:S01]  /*15b00*/  ISETP.LT.AND P2, PT, R0, UR4, !P0 ;  /* 0x0000000400007c0c */ /* 0x000fe2000c741270 */
[----:B------:R-:W-:Y:S01]  /*15b10*/  ULDC UR4, c[0x0][0x248] ;  /* 0x0000920000047ab9 */ /* 0x000fe20000000800 */
[C---:B------:R-:W-:Y:S01]  /*15b20*/  LEA.HI.X.SX32 R15, R16.reuse, R3, 0x1, P6 ;  /* 0x00000003100f7211 */ /* 0x040fe200030f0eff */
[----:B------:R-:W-:Y:S01]  /*15b30*/  VIADD R16, R16, UR4 ;  /* 0x0000000410107c36 */ /* 0x000fe20008000000 */
[----:B------:R-:W-:Y:S01]  /*15b40*/  ULDC UR4, c[0x0][0x248] ;  /* 0x0000920000047ab9 */ /* 0x000fe20000000800 */
[----:B------:R-:W-:-:S02]  /*15b50*/  PRMT R19, R8, 0x7773, RZ ;  /* 0x0000777308137816 */ /* 0x000fc400000000ff */
[----:B-1----:R-:W-:Y:S01]  /*15b60*/  VIADD R13, R16, UR4 ;  /* 0x00000004100d7c36 */ /* 0x002fe20008000000 */
[----:B------:R-:W-:Y:S01]  /*15b70*/  ULDC UR4, c[0x0][0x248] ;  /* 0x0000920000047ab9 */ /* 0x000fe20000000800 */
[C---:B------:R-:W-:Y:S02]  /*15b80*/  VIADD R8, R4.reuse, 0xfe ;  /* 0x000000fe04087836 */ /* 0x040fe40000000000 */
[----:B------:R-:W-:Y:S01]  /*15b90*/  VIADD R17, R13, UR4 ;  /* 0x000000040d117c36 */ /* 0x000fe20008000000 */
[----:B------:R1:W-:Y:S01]  /*15ba0*/  @P1 STG.E.U8 desc[UR12][R14.64], R19 ;  /* 0x000000130e001986 */ /* 0x0003e2000c10110c */
[----:B------:R-:W-:Y:S01]  /*15bb0*/  VIADD R0, R4, 0xff ;  /* 0x000000ff04007836 */ /* 0x000fe20000000000 */
[----:B------:R-:W-:Y:S01]  /*15bc0*/  IADD3 R4, P1, R16, R2, RZ ;  /* 0x0000000210047210 */ /* 0x000fe20007f3e0ff */
[----:B------:R-:W-:-:S03]  /*15bd0*/  ULDC UR4, c[0x0][0x248] ;  /* 0x0000920000047ab9 */ /* 0x000fc60000000800 */
[-C--:B0-----:R-:W-:Y:S02]  /*15be0*/  LEA.HI.X.SX32 R5, R16, R3.reuse, 0x1, P1 ;  /* 0x0000000310057211 */ /* 0x081fe400008f0eff */
[-C--:B------:R-:W-:Y:S01]  /*15bf0*/  IADD3 R6, P1, R13, R2.reuse, RZ ;  /* 0x000000020d067210 */ /* 0x080fe20007f3e0ff */
[C---:B-1----:R-:W-:Y:S01]  /*15c00*/  VIADD R15, R17.reuse, UR5 ;  /* 0x00000005110f7c36 */ /* 0x042fe20008000000 */
[----:B------:R-:W-:Y:S01]  /*15c10*/  IADD3 R12, P6, R17, R2, RZ ;  /* 0x00000002110c7210 */ /* 0x000fe20007fde0ff */
[----:B------:R-:W-:Y:S02]  /*15c20*/  ULDC UR5, c[0x0][0x248] ;  /* 0x0000920000057ab9 */ /* 0x000fe40000000800 */
[----:B------:R-:W-:Y:S01]  /*15c30*/  VIADD R18, R15, UR4 ;  /* 0x000000040f127c36 */ /* 0x000fe20008000000 */
[-C--:B------:R-:W-:Y:S01]  /*15c40*/  LEA.HI.X.SX32 R7, R13, R3.reuse, 0x1, P1 ;  /* 0x000000030d077211 */ /* 0x080fe200008f0eff */
[----:B------:R-:W-:Y:S01]  /*15c50*/  ULDC UR4, c[0x0][0x22c] ;  /* 0x00008b0000047ab9 */ /* 0x000fe20000000800 */
[----:B------:R-:W-:-:S02]  /*15c60*/  LEA.HI.X.SX32 R13, R17, R3, 0x1, P6 ;  /* 0x00000003110d7211 */ /* 0x000fc400030f0eff */
[CC--:B------:R-:W-:Y:S01]  /*15c70*/  IADD3 R16, P1, R18.reuse, R2.reuse, RZ ;  /* 0x0000000212107210 */ /* 0x0c0fe20007f3e0ff */
[C---:B------:R-:W-:Y:S01]  /*15c80*/  VIADD R19, R18.reuse, UR5 ;  /* 0x0000000512137c36 */ /* 0x040fe20008000000 */
[C---:B------:R-:W-:Y:S02]  /*15c90*/  IADD3 R14, P6, R15.reuse, R2, RZ ;  /* 0x000000020f0e7210 */ /* 0x040fe40007fde0ff */
[-C--:B------:R-:W-:Y:S02]  /*15ca0*/  LEA.HI.X.SX32 R17, R18, R3.reuse, 0x1, P1 ;  /* 0x0000000312117211 */ /* 0x080fe400008f0eff */
[----:B------:R-:W-:Y:S02]  /*15cb0*/  ISETP.LT.AND P1, PT, R8, UR6, !P0 ;  /* 0x0000000608007c0c */ /* 0x000fe4000c721270 */
[----:B------:R-:W-:Y:S02]  /*15cc0*/  LEA.HI.X.SX32 R15, R15, R3, 0x1, P6 ;  /* 0x000000030f0f7211 */ /* 0x000fe400030f0eff */
[----:B------:R-:W-:-:S02]  /*15cd0*/  ISETP.LT.AND P0, PT, R0, UR4, !P0 ;  /* 0x0000000400007c0c */ /* 0x000fc4000c701270 */
[----:B------:R-:W-:Y:S02]  /*15ce0*/  IADD3 R2, P6, R19, R2, RZ ;  /* 0x0000000213027210 */ /* 0x000fe40007fde0ff */
[C---:B------:R-:W-:Y:S02]  /*15cf0*/  PRMT R25, R9.reuse, 0x7772, RZ ;  /* 0x0000777209197816 */ /* 0x040fe400000000ff */
[----:B------:R-:W-:Y:S02]  /*15d00*/  PRMT R23, R9, 0x7773, RZ ;  /* 0x0000777309177816 */ /* 0x000fe400000000ff */
[----:B------:R-:W-:Y:S02]  /*15d10*/  LEA.HI.X.SX32 R3, R19, R3, 0x1, P6 ;  /* 0x0000000313037211 */ /* 0x000fe400030f0eff */
[C---:B------:R-:W-:Y:S02]  /*15d20*/  PRMT R21, R10.reuse, 0x7772, RZ ;  /* 0x000077720a157816 */ /* 0x040fe400000000ff */
[----:B------:R-:W-:-:S02]  /*15d30*/  PRMT R19, R10, 0x7773, RZ ;  /* 0x000077730a137816 */ /* 0x000fc400000000ff */
[C---:B------:R-:W-:Y:S01]  /*15d40*/  PRMT R9, R11.reuse, 0x7773, RZ ;  /* 0x000077730b097816 */ /* 0x040fe200000000ff */
[----:B------:R0:W-:Y:S01]  /*15d50*/  @P5 STG.E.U8 desc[UR12][R4.64], R25 ;  /* 0x0000001904005986 */ /* 0x0001e2000c10110c */
[----:B------:R-:W-:-:S03]  /*15d60*/  PRMT R11, R11, 0x7772, RZ ;  /* 0x000077720b0b7816 */ /* 0x000fc600000000ff */
[----:B------:R0:W-:Y:S04]  /*15d70*/  @P4 STG.E.U8 desc[UR12][R6.64], R23 ;  /* 0x0000001706004986 */ /* 0x0001e8000c10110c */
[----:B------:R0:W-:Y:S04]  /*15d80*/  @P3 STG.E.U8 desc[UR12][R12.64], R21 ;  /* 0x000000150c003986 */ /* 0x0001e8000c10110c */
[----:B------:R0:W-:Y:S04]  /*15d90*/  @P2 STG.E.U8 desc[UR12][R14.64], R19 ;  /* 0x000000130e002986 */ /* 0x0001e8000c10110c */
[----:B------:R0:W-:Y:S01]  /*15da0*/  @P1 STG.E.U8 desc[UR12][R16.64], R11 ;  /* 0x0000000b10001986 */ /* 0x0001e2000c10110c */
[----:B------:R-:W-:Y:S05]  /*15db0*/  @!P0 EXIT ;  /* 0x000000000000894d */ /* 0x000fea0003800000 */
[----:B------:R-:W-:Y:S01]  /*15dc0*/  STG.E.U8 desc[UR12][R2.64], R9 ;  /* 0x0000000902007986 */ /* 0x000fe2000c10110c */
[----:B------:R-:W-:Y:S05]  /*15dd0*/  EXIT ;  /* 0x000000000000794d */ /* 0x000fea0003800000 */
.L_x_2:
[----:B------:R-:W-:-:S00]  /*15de0*/  BRA `(.L_x_2) ;  /* 0xfffffffc00fc7947 */ /* 0x000fc0000383ffff */
[----:B------:R-:W-:-:S00]  /*15df0*/  NOP ;  /* 0x0000000000007918 */ /* 0x000fc00000000000 */
        /* <DEDUP_REMOVED lines=8> */
.L_x_3:


//--------------------- .nv.shared.matmul_kernel  --------------------------
	.section	.nv.shared.matmul_kernel,"aw",@nobits
	.sectionflags	@""
	.align	16
	.zero		1024


//--------------------- .nv.shared.reserved.0     --------------------------
	.section	.nv.shared.reserved.0,"aw",@nobits
	.weak		__nv_reservedSMEM_offset_0_alias
	.size		__nv_reservedSMEM_offset_0_alias, 0, 0
	.other		__nv_reservedSMEM_offset_0_alias,@"STO_CUDA_RESERVED_SHARED STV_DEFAULT"
__nv_reservedSMEM_offset_0_alias:
	.zero		0


//--------------------- .nv.constant0.matmul_kernel --------------------------
	.section	.nv.constant0.matmul_kernel,"a",@progbits
	.sectionflags	@""
	.align	4
.nv.constant0.matmul_kernel:
	.zero		608


//--------------------- SYMBOLS --------------------------

	.type		.nv.reservedSmem.offset0,@object
	.size		.nv.reservedSmem.offset0,0x4
